//
// Generated by NVIDIA NVVM Compiler
//
// Compiler Build ID: CL-36424714
// Cuda compilation tools, release 13.0, V13.0.88
// Based on NVVM 20.0.0
//

.version 9.0
.target sm_100
.address_size 64

	// .globl	_Z17gemm_kernel_basicPKfS0_Pfiii
// _ZZ34gemm_kernel_global_blocking_sharedILi16ELi16ELi16EEvPKfS1_PfiiiE5tileA has been demoted
// _ZZ34gemm_kernel_global_blocking_sharedILi16ELi16ELi16EEvPKfS1_PfiiiE5tileB has been demoted
// _ZZ34gemm_kernel_global_blocking_sharedILi32ELi32ELi32EEvPKfS1_PfiiiE5tileA has been demoted
// _ZZ34gemm_kernel_global_blocking_sharedILi32ELi32ELi32EEvPKfS1_PfiiiE5tileB has been demoted
// _ZZ34gemm_kernel_global_blocking_sharedILi64ELi64ELi32EEvPKfS1_PfiiiE5tileA has been demoted
// _ZZ34gemm_kernel_global_blocking_sharedILi64ELi64ELi32EEvPKfS1_PfiiiE5tileB has been demoted
// _ZZ43gemm_kernel_global_blocking_shared_registerILi32ELi32ELi32ELi1EEvPKfS1_PfiiiE5tileA has been demoted
// _ZZ43gemm_kernel_global_blocking_shared_registerILi32ELi32ELi32ELi1EEvPKfS1_PfiiiE5tileB has been demoted
// _ZZ43gemm_kernel_global_blocking_shared_registerILi32ELi32ELi32ELi2EEvPKfS1_PfiiiE5tileA has been demoted
// _ZZ43gemm_kernel_global_blocking_shared_registerILi32ELi32ELi32ELi2EEvPKfS1_PfiiiE5tileB has been demoted
// _ZZ43gemm_kernel_global_blocking_shared_registerILi32ELi32ELi32ELi4EEvPKfS1_PfiiiE5tileA has been demoted
// _ZZ43gemm_kernel_global_blocking_shared_registerILi32ELi32ELi32ELi4EEvPKfS1_PfiiiE5tileB has been demoted
// _ZZ43gemm_kernel_global_blocking_shared_registerILi32ELi32ELi32ELi8EEvPKfS1_PfiiiE5tileA has been demoted
// _ZZ43gemm_kernel_global_blocking_shared_registerILi32ELi32ELi32ELi8EEvPKfS1_PfiiiE5tileB has been demoted
// _ZZ43gemm_kernel_global_blocking_shared_registerILi32ELi32ELi32ELi16EEvPKfS1_PfiiiE5tileA has been demoted
// _ZZ43gemm_kernel_global_blocking_shared_registerILi32ELi32ELi32ELi16EEvPKfS1_PfiiiE5tileB has been demoted
// _ZZ43gemm_kernel_global_blocking_shared_registerILi32ELi32ELi32ELi32EEvPKfS1_PfiiiE5tileA has been demoted
// _ZZ43gemm_kernel_global_blocking_shared_registerILi32ELi32ELi32ELi32EEvPKfS1_PfiiiE5tileB has been demoted
// _ZZ43gemm_kernel_global_blocking_shared_prefetchILi16ELi16ELi16EEvPKfS1_PfiiiE5tileA has been demoted
// _ZZ43gemm_kernel_global_blocking_shared_prefetchILi16ELi16ELi16EEvPKfS1_PfiiiE5tileB has been demoted
// _ZZ43gemm_kernel_global_blocking_shared_prefetchILi32ELi32ELi32EEvPKfS1_PfiiiE5tileA has been demoted
// _ZZ43gemm_kernel_global_blocking_shared_prefetchILi32ELi32ELi32EEvPKfS1_PfiiiE5tileB has been demoted
// _ZZ43gemm_kernel_global_blocking_shared_prefetchILi64ELi64ELi32EEvPKfS1_PfiiiE5tileA has been demoted
// _ZZ43gemm_kernel_global_blocking_shared_prefetchILi64ELi64ELi32EEvPKfS1_PfiiiE5tileB has been demoted

.visible .entry _Z17gemm_kernel_basicPKfS0_Pfiii(
	.param .u64 .ptr .align 1 _Z17gemm_kernel_basicPKfS0_Pfiii_param_0,
	.param .u64 .ptr .align 1 _Z17gemm_kernel_basicPKfS0_Pfiii_param_1,
	.param .u64 .ptr .align 1 _Z17gemm_kernel_basicPKfS0_Pfiii_param_2,
	.param .u32 _Z17gemm_kernel_basicPKfS0_Pfiii_param_3,
	.param .u32 _Z17gemm_kernel_basicPKfS0_Pfiii_param_4,
	.param .u32 _Z17gemm_kernel_basicPKfS0_Pfiii_param_5
)
{
	.reg .pred 	%p<13>;
	.reg .b32 	%r<41>;
	.reg .b32 	%f<68>;
	.reg .b64 	%rd<53>;

	ld.param.u64 	%rd7, [_Z17gemm_kernel_basicPKfS0_Pfiii_param_0];
	ld.param.u64 	%rd8, [_Z17gemm_kernel_basicPKfS0_Pfiii_param_1];
	ld.param.u64 	%rd6, [_Z17gemm_kernel_basicPKfS0_Pfiii_param_2];
	ld.param.u32 	%r20, [_Z17gemm_kernel_basicPKfS0_Pfiii_param_3];
	ld.param.u32 	%r18, [_Z17gemm_kernel_basicPKfS0_Pfiii_param_4];
	ld.param.u32 	%r19, [_Z17gemm_kernel_basicPKfS0_Pfiii_param_5];
	cvta.to.global.u64 	%rd1, %rd8;
	cvta.to.global.u64 	%rd2, %rd7;
	mov.u32 	%r21, %ctaid.y;
	mov.u32 	%r22, %ntid.y;
	mov.u32 	%r23, %tid.y;
	mad.lo.s32 	%r1, %r21, %r22, %r23;
	mov.u32 	%r24, %ctaid.x;
	mov.u32 	%r25, %ntid.x;
	mov.u32 	%r26, %tid.x;
	mad.lo.s32 	%r2, %r24, %r25, %r26;
	setp.ge.s32 	%p1, %r1, %r20;
	setp.ge.s32 	%p2, %r2, %r18;
	or.pred  	%p3, %p1, %p2;
	@%p3 bra 	$L__BB0_14;
	setp.lt.s32 	%p4, %r19, 1;
	mov.f32 	%f67, 0f00000000;
	@%p4 bra 	$L__BB0_13;
	mul.lo.s32 	%r3, %r19, %r1;
	and.b32  	%r4, %r19, 7;
	setp.lt.u32 	%p5, %r19, 8;
	mov.f32 	%f67, 0f00000000;
	mov.b32 	%r39, 0;
	@%p5 bra 	$L__BB0_5;
	and.b32  	%r39, %r19, 2147483640;
	neg.s32 	%r37, %r39;
	shl.b32 	%r7, %r18, 3;
	mul.wide.u32 	%rd9, %r3, 4;
	add.s64 	%rd10, %rd9, %rd2;
	add.s64 	%rd52, %rd10, 16;
	mov.f32 	%f67, 0f00000000;
	mul.wide.s32 	%rd13, %r18, 4;
	mov.u32 	%r36, %r2;
$L__BB0_4:
	.pragma "nounroll";
	ld.global.nc.f32 	%f17, [%rd52+-16];
	mul.wide.s32 	%rd11, %r36, 4;
	add.s64 	%rd12, %rd1, %rd11;
	ld.global.nc.f32 	%f18, [%rd12];
	fma.rn.f32 	%f19, %f17, %f18, %f67;
	ld.global.nc.f32 	%f20, [%rd52+-12];
	add.s64 	%rd14, %rd12, %rd13;
	ld.global.nc.f32 	%f21, [%rd14];
	fma.rn.f32 	%f22, %f20, %f21, %f19;
	ld.global.nc.f32 	%f23, [%rd52+-8];
	add.s64 	%rd15, %rd14, %rd13;
	ld.global.nc.f32 	%f24, [%rd15];
	fma.rn.f32 	%f25, %f23, %f24, %f22;
	ld.global.nc.f32 	%f26, [%rd52+-4];
	add.s64 	%rd16, %rd15, %rd13;
	ld.global.nc.f32 	%f27, [%rd16];
	fma.rn.f32 	%f28, %f26, %f27, %f25;
	ld.global.nc.f32 	%f29, [%rd52];
	add.s64 	%rd17, %rd16, %rd13;
	ld.global.nc.f32 	%f30, [%rd17];
	fma.rn.f32 	%f31, %f29, %f30, %f28;
	ld.global.nc.f32 	%f32, [%rd52+4];
	add.s64 	%rd18, %rd17, %rd13;
	ld.global.nc.f32 	%f33, [%rd18];
	fma.rn.f32 	%f34, %f32, %f33, %f31;
	ld.global.nc.f32 	%f35, [%rd52+8];
	add.s64 	%rd19, %rd18, %rd13;
	ld.global.nc.f32 	%f36, [%rd19];
	fma.rn.f32 	%f37, %f35, %f36, %f34;
	ld.global.nc.f32 	%f38, [%rd52+12];
	add.s64 	%rd20, %rd19, %rd13;
	ld.global.nc.f32 	%f39, [%rd20];
	fma.rn.f32 	%f67, %f38, %f39, %f37;
	add.s32 	%r37, %r37, 8;
	add.s32 	%r36, %r36, %r7;
	add.s64 	%rd52, %rd52, 32;
	setp.ne.s32 	%p6, %r37, 0;
	@%p6 bra 	$L__BB0_4;
$L__BB0_5:
	setp.eq.s32 	%p7, %r4, 0;
	@%p7 bra 	$L__BB0_13;
	and.b32  	%r13, %r19, 3;
	setp.lt.u32 	%p8, %r4, 4;
	@%p8 bra 	$L__BB0_8;
	add.s32 	%r28, %r39, %r3;
	mul.wide.u32 	%rd21, %r28, 4;
	add.s64 	%rd22, %rd2, %rd21;
	ld.global.nc.f32 	%f41, [%rd22];
	mad.lo.s32 	%r29, %r39, %r18, %r2;
	mul.wide.s32 	%rd23, %r29, 4;
	add.s64 	%rd24, %rd1, %rd23;
	ld.global.nc.f32 	%f42, [%rd24];
	fma.rn.f32 	%f43, %f41, %f42, %f67;
	cvt.u64.u32 	%rd25, %r3;
	cvt.u64.u32 	%rd26, %r39;
	add.s64 	%rd27, %rd26, %rd25;
	shl.b64 	%rd28, %rd27, 2;
	add.s64 	%rd29, %rd2, %rd28;
	ld.global.nc.f32 	%f44, [%rd29+4];
	mul.wide.s32 	%rd30, %r18, 4;
	add.s64 	%rd31, %rd24, %rd30;
	ld.global.nc.f32 	%f45, [%rd31];
	fma.rn.f32 	%f46, %f44, %f45, %f43;
	ld.global.nc.f32 	%f47, [%rd29+8];
	add.s64 	%rd32, %rd31, %rd30;
	ld.global.nc.f32 	%f48, [%rd32];
	fma.rn.f32 	%f49, %f47, %f48, %f46;
	ld.global.nc.f32 	%f50, [%rd29+12];
	add.s64 	%rd33, %rd32, %rd30;
	ld.global.nc.f32 	%f51, [%rd33];
	fma.rn.f32 	%f67, %f50, %f51, %f49;
	add.s32 	%r39, %r39, 4;
$L__BB0_8:
	setp.eq.s32 	%p9, %r13, 0;
	@%p9 bra 	$L__BB0_13;
	setp.eq.s32 	%p10, %r13, 1;
	@%p10 bra 	$L__BB0_11;
	add.s32 	%r30, %r39, %r3;
	mul.wide.u32 	%rd34, %r30, 4;
	add.s64 	%rd35, %rd2, %rd34;
	ld.global.nc.f32 	%f53, [%rd35];
	mad.lo.s32 	%r31, %r39, %r18, %r2;
	mul.wide.s32 	%rd36, %r31, 4;
	add.s64 	%rd37, %rd1, %rd36;
	ld.global.nc.f32 	%f54, [%rd37];
	fma.rn.f32 	%f55, %f53, %f54, %f67;
	cvt.u64.u32 	%rd38, %r3;
	cvt.u64.u32 	%rd39, %r39;
	add.s64 	%rd40, %rd39, %rd38;
	shl.b64 	%rd41, %rd40, 2;
	add.s64 	%rd42, %rd2, %rd41;
	ld.global.nc.f32 	%f56, [%rd42+4];
	mul.wide.s32 	%rd43, %r18, 4;
	add.s64 	%rd44, %rd37, %rd43;
	ld.global.nc.f32 	%f57, [%rd44];
	fma.rn.f32 	%f67, %f56, %f57, %f55;
	add.s32 	%r39, %r39, 2;
$L__BB0_11:
	and.b32  	%r32, %r19, 1;
	setp.eq.b32 	%p11, %r32, 1;
	not.pred 	%p12, %p11;
	@%p12 bra 	$L__BB0_13;
	add.s32 	%r33, %r39, %r3;
	mul.wide.u32 	%rd45, %r33, 4;
	add.s64 	%rd46, %rd2, %rd45;
	ld.global.nc.f32 	%f58, [%rd46];
	mad.lo.s32 	%r34, %r39, %r18, %r2;
	mul.wide.s32 	%rd47, %r34, 4;
	add.s64 	%rd48, %rd1, %rd47;
	ld.global.nc.f32 	%f59, [%rd48];
	fma.rn.f32 	%f67, %f58, %f59, %f67;
$L__BB0_13:
	mad.lo.s32 	%r35, %r18, %r1, %r2;
	cvta.to.global.u64 	%rd49, %rd6;
	mul.wide.s32 	%rd50, %r35, 4;
	add.s64 	%rd51, %rd49, %rd50;
	st.global.f32 	[%rd51], %f67;
$L__BB0_14:
	ret;

}
	// .globl	_Z34gemm_kernel_global_blocking_sharedILi16ELi16ELi16EEvPKfS1_Pfiii
.visible .entry _Z34gemm_kernel_global_blocking_sharedILi16ELi16ELi16EEvPKfS1_Pfiii(
	.param .u64 .ptr .align 1 _Z34gemm_kernel_global_blocking_sharedILi16ELi16ELi16EEvPKfS1_Pfiii_param_0,
	.param .u64 .ptr .align 1 _Z34gemm_kernel_global_blocking_sharedILi16ELi16ELi16EEvPKfS1_Pfiii_param_1,
	.param .u64 .ptr .align 1 _Z34gemm_kernel_global_blocking_sharedILi16ELi16ELi16EEvPKfS1_Pfiii_param_2,
	.param .u32 _Z34gemm_kernel_global_blocking_sharedILi16ELi16ELi16EEvPKfS1_Pfiii_param_3,
	.param .u32 _Z34gemm_kernel_global_blocking_sharedILi16ELi16ELi16EEvPKfS1_Pfiii_param_4,
	.param .u32 _Z34gemm_kernel_global_blocking_sharedILi16ELi16ELi16EEvPKfS1_Pfiii_param_5
)
{
	.reg .pred 	%p<12>;
	.reg .b32 	%r<43>;
	.reg .b32 	%f<63>;
	.reg .b64 	%rd<13>;
	// demoted variable
	.shared .align 4 .b8 _ZZ34gemm_kernel_global_blocking_sharedILi16ELi16ELi16EEvPKfS1_PfiiiE5tileA[1024];
	// demoted variable
	.shared .align 4 .b8 _ZZ34gemm_kernel_global_blocking_sharedILi16ELi16ELi16EEvPKfS1_PfiiiE5tileB[1024];
	ld.param.u64 	%rd3, [_Z34gemm_kernel_global_blocking_sharedILi16ELi16ELi16EEvPKfS1_Pfiii_param_0];
	ld.param.u64 	%rd4, [_Z34gemm_kernel_global_blocking_sharedILi16ELi16ELi16EEvPKfS1_Pfiii_param_1];
	ld.param.u64 	%rd5, [_Z34gemm_kernel_global_blocking_sharedILi16ELi16ELi16EEvPKfS1_Pfiii_param_2];
	ld.param.u32 	%r24, [_Z34gemm_kernel_global_blocking_sharedILi16ELi16ELi16EEvPKfS1_Pfiii_param_3];
	ld.param.u32 	%r25, [_Z34gemm_kernel_global_blocking_sharedILi16ELi16ELi16EEvPKfS1_Pfiii_param_4];
	ld.param.u32 	%r26, [_Z34gemm_kernel_global_blocking_sharedILi16ELi16ELi16EEvPKfS1_Pfiii_param_5];
	mov.u32 	%r38, %tid.x;
	mov.u32 	%r40, %tid.y;
	mov.u32 	%r27, %ctaid.y;
	mov.u32 	%r28, %ctaid.x;
	shl.b32 	%r29, %r27, 4;
	add.s32 	%r3, %r29, %r40;
	shl.b32 	%r4, %r28, 4;
	add.s32 	%r5, %r4, %r38;
	setp.lt.s32 	%p1, %r26, 1;
	mov.f32 	%f62, 0f00000000;
	@%p1 bra 	$L__BB1_7;
	add.s32 	%r30, %r26, 15;
	shr.u32 	%r31, %r30, 4;
	shl.b32 	%r32, %r40, 6;
	mov.u32 	%r33, _ZZ34gemm_kernel_global_blocking_sharedILi16ELi16ELi16EEvPKfS1_PfiiiE5tileA;
	add.s32 	%r6, %r33, %r32;
	shl.b32 	%r34, %r38, 2;
	add.s32 	%r7, %r6, %r34;
	mov.u32 	%r35, _ZZ34gemm_kernel_global_blocking_sharedILi16ELi16ELi16EEvPKfS1_PfiiiE5tileB;
	add.s32 	%r9, %r35, %r34;
	add.s32 	%r8, %r9, %r32;
	neg.s32 	%r42, %r31;
	mad.lo.s32 	%r36, %r40, %r25, %r38;
	add.s32 	%r41, %r36, %r4;
	shl.b32 	%r12, %r25, 4;
	mad.lo.s32 	%r39, %r26, %r3, %r38;
	cvta.to.global.u64 	%rd1, %rd3;
	cvta.to.global.u64 	%rd2, %rd4;
	mov.f32 	%f62, 0f00000000;
$L__BB1_2:
	setp.ge.s32 	%p2, %r3, %r24;
	setp.ge.s32 	%p3, %r38, %r26;
	mov.f32 	%f60, 0f00000000;
	or.pred  	%p4, %p2, %p3;
	@%p4 bra 	$L__BB1_4;
	mul.wide.u32 	%rd6, %r39, 4;
	add.s64 	%rd7, %rd1, %rd6;
	ld.global.nc.f32 	%f60, [%rd7];
$L__BB1_4:
	setp.ge.s32 	%p5, %r5, %r25;
	st.shared.f32 	[%r7], %f60;
	setp.ge.s32 	%p6, %r40, %r26;
	mov.f32 	%f61, 0f00000000;
	or.pred  	%p7, %p6, %p5;
	@%p7 bra 	$L__BB1_6;
	mul.wide.s32 	%rd8, %r41, 4;
	add.s64 	%rd9, %rd2, %rd8;
	ld.global.nc.f32 	%f61, [%rd9];
$L__BB1_6:
	st.shared.f32 	[%r8], %f61;
	bar.sync 	0;
	ld.shared.f32 	%f12, [%r6];
	ld.shared.f32 	%f13, [%r9];
	fma.rn.f32 	%f14, %f12, %f13, %f62;
	ld.shared.f32 	%f15, [%r6+4];
	ld.shared.f32 	%f16, [%r9+64];
	fma.rn.f32 	%f17, %f15, %f16, %f14;
	ld.shared.f32 	%f18, [%r6+8];
	ld.shared.f32 	%f19, [%r9+128];
	fma.rn.f32 	%f20, %f18, %f19, %f17;
	ld.shared.f32 	%f21, [%r6+12];
	ld.shared.f32 	%f22, [%r9+192];
	fma.rn.f32 	%f23, %f21, %f22, %f20;
	ld.shared.f32 	%f24, [%r6+16];
	ld.shared.f32 	%f25, [%r9+256];
	fma.rn.f32 	%f26, %f24, %f25, %f23;
	ld.shared.f32 	%f27, [%r6+20];
	ld.shared.f32 	%f28, [%r9+320];
	fma.rn.f32 	%f29, %f27, %f28, %f26;
	ld.shared.f32 	%f30, [%r6+24];
	ld.shared.f32 	%f31, [%r9+384];
	fma.rn.f32 	%f32, %f30, %f31, %f29;
	ld.shared.f32 	%f33, [%r6+28];
	ld.shared.f32 	%f34, [%r9+448];
	fma.rn.f32 	%f35, %f33, %f34, %f32;
	ld.shared.f32 	%f36, [%r6+32];
	ld.shared.f32 	%f37, [%r9+512];
	fma.rn.f32 	%f38, %f36, %f37, %f35;
	ld.shared.f32 	%f39, [%r6+36];
	ld.shared.f32 	%f40, [%r9+576];
	fma.rn.f32 	%f41, %f39, %f40, %f38;
	ld.shared.f32 	%f42, [%r6+40];
	ld.shared.f32 	%f43, [%r9+640];
	fma.rn.f32 	%f44, %f42, %f43, %f41;
	ld.shared.f32 	%f45, [%r6+44];
	ld.shared.f32 	%f46, [%r9+704];
	fma.rn.f32 	%f47, %f45, %f46, %f44;
	ld.shared.f32 	%f48, [%r6+48];
	ld.shared.f32 	%f49, [%r9+768];
	fma.rn.f32 	%f50, %f48, %f49, %f47;
	ld.shared.f32 	%f51, [%r6+52];
	ld.shared.f32 	%f52, [%r9+832];
	fma.rn.f32 	%f53, %f51, %f52, %f50;
	ld.shared.f32 	%f54, [%r6+56];
	ld.shared.f32 	%f55, [%r9+896];
	fma.rn.f32 	%f56, %f54, %f55, %f53;
	ld.shared.f32 	%f57, [%r6+60];
	ld.shared.f32 	%f58, [%r9+960];
	fma.rn.f32 	%f62, %f57, %f58, %f56;
	bar.sync 	0;
	add.s32 	%r42, %r42, 1;
	setp.ne.s32 	%p8, %r42, 0;
	add.s32 	%r41, %r41, %r12;
	add.s32 	%r40, %r40, 16;
	add.s32 	%r39, %r39, 16;
	add.s32 	%r38, %r38, 16;
	@%p8 bra 	$L__BB1_2;
$L__BB1_7:
	setp.ge.s32 	%p9, %r3, %r24;
	setp.ge.s32 	%p10, %r5, %r25;
	or.pred  	%p11, %p9, %p10;
	@%p11 bra 	$L__BB1_9;
	mad.lo.s32 	%r37, %r25, %r3, %r5;
	cvta.to.global.u64 	%rd10, %rd5;
	mul.wide.u32 	%rd11, %r37, 4;
	add.s64 	%rd12, %rd10, %rd11;
	st.global.f32 	[%rd12], %f62;
$L__BB1_9:
	ret;

}
	// .globl	_Z34gemm_kernel_global_blocking_sharedILi32ELi32ELi32EEvPKfS1_Pfiii
.visible .entry _Z34gemm_kernel_global_blocking_sharedILi32ELi32ELi32EEvPKfS1_Pfiii(
	.param .u64 .ptr .align 1 _Z34gemm_kernel_global_blocking_sharedILi32ELi32ELi32EEvPKfS1_Pfiii_param_0,
	.param .u64 .ptr .align 1 _Z34gemm_kernel_global_blocking_sharedILi32ELi32ELi32EEvPKfS1_Pfiii_param_1,
	.param .u64 .ptr .align 1 _Z34gemm_kernel_global_blocking_sharedILi32ELi32ELi32EEvPKfS1_Pfiii_param_2,
	.param .u32 _Z34gemm_kernel_global_blocking_sharedILi32ELi32ELi32EEvPKfS1_Pfiii_param_3,
	.param .u32 _Z34gemm_kernel_global_blocking_sharedILi32ELi32ELi32EEvPKfS1_Pfiii_param_4,
	.param .u32 _Z34gemm_kernel_global_blocking_sharedILi32ELi32ELi32EEvPKfS1_Pfiii_param_5
)
{
	.reg .pred 	%p<12>;
	.reg .b32 	%r<43>;
	.reg .b32 	%f<111>;
	.reg .b64 	%rd<13>;
	// demoted variable
	.shared .align 4 .b8 _ZZ34gemm_kernel_global_blocking_sharedILi32ELi32ELi32EEvPKfS1_PfiiiE5tileA[4096];
	// demoted variable
	.shared .align 4 .b8 _ZZ34gemm_kernel_global_blocking_sharedILi32ELi32ELi32EEvPKfS1_PfiiiE5tileB[4096];
	ld.param.u64 	%rd3, [_Z34gemm_kernel_global_blocking_sharedILi32ELi32ELi32EEvPKfS1_Pfiii_param_0];
	ld.param.u64 	%rd4, [_Z34gemm_kernel_global_blocking_sharedILi32ELi32ELi32EEvPKfS1_Pfiii_param_1];
	ld.param.u64 	%rd5, [_Z34gemm_kernel_global_blocking_sharedILi32ELi32ELi32EEvPKfS1_Pfiii_param_2];
	ld.param.u32 	%r24, [_Z34gemm_kernel_global_blocking_sharedILi32ELi32ELi32EEvPKfS1_Pfiii_param_3];
	ld.param.u32 	%r25, [_Z34gemm_kernel_global_blocking_sharedILi32ELi32ELi32EEvPKfS1_Pfiii_param_4];
	ld.param.u32 	%r26, [_Z34gemm_kernel_global_blocking_sharedILi32ELi32ELi32EEvPKfS1_Pfiii_param_5];
	mov.u32 	%r38, %tid.x;
	mov.u32 	%r40, %tid.y;
	mov.u32 	%r27, %ctaid.y;
	mov.u32 	%r28, %ctaid.x;
	shl.b32 	%r29, %r27, 5;
	add.s32 	%r3, %r29, %r40;
	shl.b32 	%r4, %r28, 5;
	add.s32 	%r5, %r4, %r38;
	setp.lt.s32 	%p1, %r26, 1;
	mov.f32 	%f110, 0f00000000;
	@%p1 bra 	$L__BB2_7;
	add.s32 	%r30, %r26, 31;
	shr.u32 	%r31, %r30, 5;
	shl.b32 	%r32, %r40, 7;
	mov.u32 	%r33, _ZZ34gemm_kernel_global_blocking_sharedILi32ELi32ELi32EEvPKfS1_PfiiiE5tileA;
	add.s32 	%r6, %r33, %r32;
	shl.b32 	%r34, %r38, 2;
	add.s32 	%r7, %r6, %r34;
	mov.u32 	%r35, _ZZ34gemm_kernel_global_blocking_sharedILi32ELi32ELi32EEvPKfS1_PfiiiE5tileB;
	add.s32 	%r9, %r35, %r34;
	add.s32 	%r8, %r9, %r32;
	neg.s32 	%r42, %r31;
	mad.lo.s32 	%r36, %r40, %r25, %r38;
	add.s32 	%r41, %r36, %r4;
	shl.b32 	%r12, %r25, 5;
	mad.lo.s32 	%r39, %r26, %r3, %r38;
	cvta.to.global.u64 	%rd1, %rd3;
	cvta.to.global.u64 	%rd2, %rd4;
	mov.f32 	%f110, 0f00000000;
$L__BB2_2:
	setp.ge.s32 	%p2, %r3, %r24;
	setp.ge.s32 	%p3, %r38, %r26;
	mov.f32 	%f108, 0f00000000;
	or.pred  	%p4, %p2, %p3;
	@%p4 bra 	$L__BB2_4;
	mul.wide.u32 	%rd6, %r39, 4;
	add.s64 	%rd7, %rd1, %rd6;
	ld.global.nc.f32 	%f108, [%rd7];
$L__BB2_4:
	setp.ge.s32 	%p5, %r5, %r25;
	st.shared.f32 	[%r7], %f108;
	setp.ge.s32 	%p6, %r40, %r26;
	mov.f32 	%f109, 0f00000000;
	or.pred  	%p7, %p6, %p5;
	@%p7 bra 	$L__BB2_6;
	mul.wide.s32 	%rd8, %r41, 4;
	add.s64 	%rd9, %rd2, %rd8;
	ld.global.nc.f32 	%f109, [%rd9];
$L__BB2_6:
	st.shared.f32 	[%r8], %f109;
	bar.sync 	0;
	ld.shared.f32 	%f12, [%r6];
	ld.shared.f32 	%f13, [%r9];
	fma.rn.f32 	%f14, %f12, %f13, %f110;
	ld.shared.f32 	%f15, [%r6+4];
	ld.shared.f32 	%f16, [%r9+128];
	fma.rn.f32 	%f17, %f15, %f16, %f14;
	ld.shared.f32 	%f18, [%r6+8];
	ld.shared.f32 	%f19, [%r9+256];
	fma.rn.f32 	%f20, %f18, %f19, %f17;
	ld.shared.f32 	%f21, [%r6+12];
	ld.shared.f32 	%f22, [%r9+384];
	fma.rn.f32 	%f23, %f21, %f22, %f20;
	ld.shared.f32 	%f24, [%r6+16];
	ld.shared.f32 	%f25, [%r9+512];
	fma.rn.f32 	%f26, %f24, %f25, %f23;
	ld.shared.f32 	%f27, [%r6+20];
	ld.shared.f32 	%f28, [%r9+640];
	fma.rn.f32 	%f29, %f27, %f28, %f26;
	ld.shared.f32 	%f30, [%r6+24];
	ld.shared.f32 	%f31, [%r9+768];
	fma.rn.f32 	%f32, %f30, %f31, %f29;
	ld.shared.f32 	%f33, [%r6+28];
	ld.shared.f32 	%f34, [%r9+896];
	fma.rn.f32 	%f35, %f33, %f34, %f32;
	ld.shared.f32 	%f36, [%r6+32];
	ld.shared.f32 	%f37, [%r9+1024];
	fma.rn.f32 	%f38, %f36, %f37, %f35;
	ld.shared.f32 	%f39, [%r6+36];
	ld.shared.f32 	%f40, [%r9+1152];
	fma.rn.f32 	%f41, %f39, %f40, %f38;
	ld.shared.f32 	%f42, [%r6+40];
	ld.shared.f32 	%f43, [%r9+1280];
	fma.rn.f32 	%f44, %f42, %f43, %f41;
	ld.shared.f32 	%f45, [%r6+44];
	ld.shared.f32 	%f46, [%r9+1408];
	fma.rn.f32 	%f47, %f45, %f46, %f44;
	ld.shared.f32 	%f48, [%r6+48];
	ld.shared.f32 	%f49, [%r9+1536];
	fma.rn.f32 	%f50, %f48, %f49, %f47;
	ld.shared.f32 	%f51, [%r6+52];
	ld.shared.f32 	%f52, [%r9+1664];
	fma.rn.f32 	%f53, %f51, %f52, %f50;
	ld.shared.f32 	%f54, [%r6+56];
	ld.shared.f32 	%f55, [%r9+1792];
	fma.rn.f32 	%f56, %f54, %f55, %f53;
	ld.shared.f32 	%f57, [%r6+60];
	ld.shared.f32 	%f58, [%r9+1920];
	fma.rn.f32 	%f59, %f57, %f58, %f56;
	ld.shared.f32 	%f60, [%r6+64];
	ld.shared.f32 	%f61, [%r9+2048];
	fma.rn.f32 	%f62, %f60, %f61, %f59;
	ld.shared.f32 	%f63, [%r6+68];
	ld.shared.f32 	%f64, [%r9+2176];
	fma.rn.f32 	%f65, %f63, %f64, %f62;
	ld.shared.f32 	%f66, [%r6+72];
	ld.shared.f32 	%f67, [%r9+2304];
	fma.rn.f32 	%f68, %f66, %f67, %f65;
	ld.shared.f32 	%f69, [%r6+76];
	ld.shared.f32 	%f70, [%r9+2432];
	fma.rn.f32 	%f71, %f69, %f70, %f68;
	ld.shared.f32 	%f72, [%r6+80];
	ld.shared.f32 	%f73, [%r9+2560];
	fma.rn.f32 	%f74, %f72, %f73, %f71;
	ld.shared.f32 	%f75, [%r6+84];
	ld.shared.f32 	%f76, [%r9+2688];
	fma.rn.f32 	%f77, %f75, %f76, %f74;
	ld.shared.f32 	%f78, [%r6+88];
	ld.shared.f32 	%f79, [%r9+2816];
	fma.rn.f32 	%f80, %f78, %f79, %f77;
	ld.shared.f32 	%f81, [%r6+92];
	ld.shared.f32 	%f82, [%r9+2944];
	fma.rn.f32 	%f83, %f81, %f82, %f80;
	ld.shared.f32 	%f84, [%r6+96];
	ld.shared.f32 	%f85, [%r9+3072];
	fma.rn.f32 	%f86, %f84, %f85, %f83;
	ld.shared.f32 	%f87, [%r6+100];
	ld.shared.f32 	%f88, [%r9+3200];
	fma.rn.f32 	%f89, %f87, %f88, %f86;
	ld.shared.f32 	%f90, [%r6+104];
	ld.shared.f32 	%f91, [%r9+3328];
	fma.rn.f32 	%f92, %f90, %f91, %f89;
	ld.shared.f32 	%f93, [%r6+108];
	ld.shared.f32 	%f94, [%r9+3456];
	fma.rn.f32 	%f95, %f93, %f94, %f92;
	ld.shared.f32 	%f96, [%r6+112];
	ld.shared.f32 	%f97, [%r9+3584];
	fma.rn.f32 	%f98, %f96, %f97, %f95;
	ld.shared.f32 	%f99, [%r6+116];
	ld.shared.f32 	%f100, [%r9+3712];
	fma.rn.f32 	%f101, %f99, %f100, %f98;
	ld.shared.f32 	%f102, [%r6+120];
	ld.shared.f32 	%f103, [%r9+3840];
	fma.rn.f32 	%f104, %f102, %f103, %f101;
	ld.shared.f32 	%f105, [%r6+124];
	ld.shared.f32 	%f106, [%r9+3968];
	fma.rn.f32 	%f110, %f105, %f106, %f104;
	bar.sync 	0;
	add.s32 	%r42, %r42, 1;
	setp.ne.s32 	%p8, %r42, 0;
	add.s32 	%r41, %r41, %r12;
	add.s32 	%r40, %r40, 32;
	add.s32 	%r39, %r39, 32;
	add.s32 	%r38, %r38, 32;
	@%p8 bra 	$L__BB2_2;
$L__BB2_7:
	setp.ge.s32 	%p9, %r3, %r24;
	setp.ge.s32 	%p10, %r5, %r25;
	or.pred  	%p11, %p9, %p10;
	@%p11 bra 	$L__BB2_9;
	mad.lo.s32 	%r37, %r25, %r3, %r5;
	cvta.to.global.u64 	%rd10, %rd5;
	mul.wide.u32 	%rd11, %r37, 4;
	add.s64 	%rd12, %rd10, %rd11;
	st.global.f32 	[%rd12], %f110;
$L__BB2_9:
	ret;

}
	// .globl	_Z34gemm_kernel_global_blocking_sharedILi64ELi64ELi32EEvPKfS1_Pfiii
.visible .entry _Z34gemm_kernel_global_blocking_sharedILi64ELi64ELi32EEvPKfS1_Pfiii(
	.param .u64 .ptr .align 1 _Z34gemm_kernel_global_blocking_sharedILi64ELi64ELi32EEvPKfS1_Pfiii_param_0,
	.param .u64 .ptr .align 1 _Z34gemm_kernel_global_blocking_sharedILi64ELi64ELi32EEvPKfS1_Pfiii_param_1,
	.param .u64 .ptr .align 1 _Z34gemm_kernel_global_blocking_sharedILi64ELi64ELi32EEvPKfS1_Pfiii_param_2,
	.param .u32 _Z34gemm_kernel_global_blocking_sharedILi64ELi64ELi32EEvPKfS1_Pfiii_param_3,
	.param .u32 _Z34gemm_kernel_global_blocking_sharedILi64ELi64ELi32EEvPKfS1_Pfiii_param_4,
	.param .u32 _Z34gemm_kernel_global_blocking_sharedILi64ELi64ELi32EEvPKfS1_Pfiii_param_5
)
{
	.reg .pred 	%p<12>;
	.reg .b32 	%r<44>;
	.reg .b32 	%f<111>;
	.reg .b64 	%rd<13>;
	// demoted variable
	.shared .align 4 .b8 _ZZ34gemm_kernel_global_blocking_sharedILi64ELi64ELi32EEvPKfS1_PfiiiE5tileA[8192];
	// demoted variable
	.shared .align 4 .b8 _ZZ34gemm_kernel_global_blocking_sharedILi64ELi64ELi32EEvPKfS1_PfiiiE5tileB[8192];
	ld.param.u64 	%rd3, [_Z34gemm_kernel_global_blocking_sharedILi64ELi64ELi32EEvPKfS1_Pfiii_param_0];
	ld.param.u64 	%rd4, [_Z34gemm_kernel_global_blocking_sharedILi64ELi64ELi32EEvPKfS1_Pfiii_param_1];
	ld.param.u64 	%rd5, [_Z34gemm_kernel_global_blocking_sharedILi64ELi64ELi32EEvPKfS1_Pfiii_param_2];
	ld.param.u32 	%r24, [_Z34gemm_kernel_global_blocking_sharedILi64ELi64ELi32EEvPKfS1_Pfiii_param_3];
	ld.param.u32 	%r25, [_Z34gemm_kernel_global_blocking_sharedILi64ELi64ELi32EEvPKfS1_Pfiii_param_4];
	ld.param.u32 	%r26, [_Z34gemm_kernel_global_blocking_sharedILi64ELi64ELi32EEvPKfS1_Pfiii_param_5];
	mov.u32 	%r39, %tid.x;
	mov.u32 	%r41, %tid.y;
	mov.u32 	%r27, %ctaid.y;
	mov.u32 	%r28, %ctaid.x;
	shl.b32 	%r29, %r27, 6;
	add.s32 	%r3, %r29, %r41;
	shl.b32 	%r4, %r28, 6;
	add.s32 	%r5, %r4, %r39;
	setp.lt.s32 	%p1, %r26, 1;
	mov.f32 	%f110, 0f00000000;
	@%p1 bra 	$L__BB3_7;
	add.s32 	%r30, %r26, 31;
	shr.u32 	%r31, %r30, 5;
	shl.b32 	%r32, %r41, 7;
	mov.u32 	%r33, _ZZ34gemm_kernel_global_blocking_sharedILi64ELi64ELi32EEvPKfS1_PfiiiE5tileA;
	add.s32 	%r6, %r33, %r32;
	shl.b32 	%r34, %r39, 2;
	add.s32 	%r7, %r6, %r34;
	shl.b32 	%r35, %r41, 8;
	mov.u32 	%r36, _ZZ34gemm_kernel_global_blocking_sharedILi64ELi64ELi32EEvPKfS1_PfiiiE5tileB;
	add.s32 	%r9, %r36, %r34;
	add.s32 	%r8, %r9, %r35;
	neg.s32 	%r43, %r31;
	mad.lo.s32 	%r37, %r41, %r25, %r39;
	add.s32 	%r42, %r37, %r4;
	shl.b32 	%r12, %r25, 5;
	mad.lo.s32 	%r40, %r26, %r3, %r39;
	cvta.to.global.u64 	%rd1, %rd3;
	cvta.to.global.u64 	%rd2, %rd4;
	mov.f32 	%f110, 0f00000000;
$L__BB3_2:
	setp.ge.s32 	%p2, %r3, %r24;
	setp.ge.s32 	%p3, %r39, %r26;
	mov.f32 	%f108, 0f00000000;
	or.pred  	%p4, %p2, %p3;
	@%p4 bra 	$L__BB3_4;
	mul.wide.u32 	%rd6, %r40, 4;
	add.s64 	%rd7, %rd1, %rd6;
	ld.global.nc.f32 	%f108, [%rd7];
$L__BB3_4:
	setp.ge.s32 	%p5, %r5, %r25;
	st.shared.f32 	[%r7], %f108;
	setp.ge.s32 	%p6, %r41, %r26;
	mov.f32 	%f109, 0f00000000;
	or.pred  	%p7, %p6, %p5;
	@%p7 bra 	$L__BB3_6;
	mul.wide.s32 	%rd8, %r42, 4;
	add.s64 	%rd9, %rd2, %rd8;
	ld.global.nc.f32 	%f109, [%rd9];
$L__BB3_6:
	st.shared.f32 	[%r8], %f109;
	bar.sync 	0;
	ld.shared.f32 	%f12, [%r6];
	ld.shared.f32 	%f13, [%r9];
	fma.rn.f32 	%f14, %f12, %f13, %f110;
	ld.shared.f32 	%f15, [%r6+4];
	ld.shared.f32 	%f16, [%r9+256];
	fma.rn.f32 	%f17, %f15, %f16, %f14;
	ld.shared.f32 	%f18, [%r6+8];
	ld.shared.f32 	%f19, [%r9+512];
	fma.rn.f32 	%f20, %f18, %f19, %f17;
	ld.shared.f32 	%f21, [%r6+12];
	ld.shared.f32 	%f22, [%r9+768];
	fma.rn.f32 	%f23, %f21, %f22, %f20;
	ld.shared.f32 	%f24, [%r6+16];
	ld.shared.f32 	%f25, [%r9+1024];
	fma.rn.f32 	%f26, %f24, %f25, %f23;
	ld.shared.f32 	%f27, [%r6+20];
	ld.shared.f32 	%f28, [%r9+1280];
	fma.rn.f32 	%f29, %f27, %f28, %f26;
	ld.shared.f32 	%f30, [%r6+24];
	ld.shared.f32 	%f31, [%r9+1536];
	fma.rn.f32 	%f32, %f30, %f31, %f29;
	ld.shared.f32 	%f33, [%r6+28];
	ld.shared.f32 	%f34, [%r9+1792];
	fma.rn.f32 	%f35, %f33, %f34, %f32;
	ld.shared.f32 	%f36, [%r6+32];
	ld.shared.f32 	%f37, [%r9+2048];
	fma.rn.f32 	%f38, %f36, %f37, %f35;
	ld.shared.f32 	%f39, [%r6+36];
	ld.shared.f32 	%f40, [%r9+2304];
	fma.rn.f32 	%f41, %f39, %f40, %f38;
	ld.shared.f32 	%f42, [%r6+40];
	ld.shared.f32 	%f43, [%r9+2560];
	fma.rn.f32 	%f44, %f42, %f43, %f41;
	ld.shared.f32 	%f45, [%r6+44];
	ld.shared.f32 	%f46, [%r9+2816];
	fma.rn.f32 	%f47, %f45, %f46, %f44;
	ld.shared.f32 	%f48, [%r6+48];
	ld.shared.f32 	%f49, [%r9+3072];
	fma.rn.f32 	%f50, %f48, %f49, %f47;
	ld.shared.f32 	%f51, [%r6+52];
	ld.shared.f32 	%f52, [%r9+3328];
	fma.rn.f32 	%f53, %f51, %f52, %f50;
	ld.shared.f32 	%f54, [%r6+56];
	ld.shared.f32 	%f55, [%r9+3584];
	fma.rn.f32 	%f56, %f54, %f55, %f53;
	ld.shared.f32 	%f57, [%r6+60];
	ld.shared.f32 	%f58, [%r9+3840];
	fma.rn.f32 	%f59, %f57, %f58, %f56;
	ld.shared.f32 	%f60, [%r6+64];
	ld.shared.f32 	%f61, [%r9+4096];
	fma.rn.f32 	%f62, %f60, %f61, %f59;
	ld.shared.f32 	%f63, [%r6+68];
	ld.shared.f32 	%f64, [%r9+4352];
	fma.rn.f32 	%f65, %f63, %f64, %f62;
	ld.shared.f32 	%f66, [%r6+72];
	ld.shared.f32 	%f67, [%r9+4608];
	fma.rn.f32 	%f68, %f66, %f67, %f65;
	ld.shared.f32 	%f69, [%r6+76];
	ld.shared.f32 	%f70, [%r9+4864];
	fma.rn.f32 	%f71, %f69, %f70, %f68;
	ld.shared.f32 	%f72, [%r6+80];
	ld.shared.f32 	%f73, [%r9+5120];
	fma.rn.f32 	%f74, %f72, %f73, %f71;
	ld.shared.f32 	%f75, [%r6+84];
	ld.shared.f32 	%f76, [%r9+5376];
	fma.rn.f32 	%f77, %f75, %f76, %f74;
	ld.shared.f32 	%f78, [%r6+88];
	ld.shared.f32 	%f79, [%r9+5632];
	fma.rn.f32 	%f80, %f78, %f79, %f77;
	ld.shared.f32 	%f81, [%r6+92];
	ld.shared.f32 	%f82, [%r9+5888];
	fma.rn.f32 	%f83, %f81, %f82, %f80;
	ld.shared.f32 	%f84, [%r6+96];
	ld.shared.f32 	%f85, [%r9+6144];
	fma.rn.f32 	%f86, %f84, %f85, %f83;
	ld.shared.f32 	%f87, [%r6+100];
	ld.shared.f32 	%f88, [%r9+6400];
	fma.rn.f32 	%f89, %f87, %f88, %f86;
	ld.shared.f32 	%f90, [%r6+104];
	ld.shared.f32 	%f91, [%r9+6656];
	fma.rn.f32 	%f92, %f90, %f91, %f89;
	ld.shared.f32 	%f93, [%r6+108];
	ld.shared.f32 	%f94, [%r9+6912];
	fma.rn.f32 	%f95, %f93, %f94, %f92;
	ld.shared.f32 	%f96, [%r6+112];
	ld.shared.f32 	%f97, [%r9+7168];
	fma.rn.f32 	%f98, %f96, %f97, %f95;
	ld.shared.f32 	%f99, [%r6+116];
	ld.shared.f32 	%f100, [%r9+7424];
	fma.rn.f32 	%f101, %f99, %f100, %f98;
	ld.shared.f32 	%f102, [%r6+120];
	ld.shared.f32 	%f103, [%r9+7680];
	fma.rn.f32 	%f104, %f102, %f103, %f101;
	ld.shared.f32 	%f105, [%r6+124];
	ld.shared.f32 	%f106, [%r9+7936];
	fma.rn.f32 	%f110, %f105, %f106, %f104;
	bar.sync 	0;
	add.s32 	%r43, %r43, 1;
	setp.ne.s32 	%p8, %r43, 0;
	add.s32 	%r42, %r42, %r12;
	add.s32 	%r41, %r41, 32;
	add.s32 	%r40, %r40, 32;
	add.s32 	%r39, %r39, 32;
	@%p8 bra 	$L__BB3_2;
$L__BB3_7:
	setp.ge.s32 	%p9, %r3, %r24;
	setp.ge.s32 	%p10, %r5, %r25;
	or.pred  	%p11, %p9, %p10;
	@%p11 bra 	$L__BB3_9;
	mad.lo.s32 	%r38, %r25, %r3, %r5;
	cvta.to.global.u64 	%rd10, %rd5;
	mul.wide.u32 	%rd11, %r38, 4;
	add.s64 	%rd12, %rd10, %rd11;
	st.global.f32 	[%rd12], %f110;
$L__BB3_9:
	ret;

}
	// .globl	_Z43gemm_kernel_global_blocking_shared_registerILi32ELi32ELi32ELi1EEvPKfS1_Pfiii
.visible .entry _Z43gemm_kernel_global_blocking_shared_registerILi32ELi32ELi32ELi1EEvPKfS1_Pfiii(
	.param .u64 .ptr .align 1 _Z43gemm_kernel_global_blocking_shared_registerILi32ELi32ELi32ELi1EEvPKfS1_Pfiii_param_0,
	.param .u64 .ptr .align 1 _Z43gemm_kernel_global_blocking_shared_registerILi32ELi32ELi32ELi1EEvPKfS1_Pfiii_param_1,
	.param .u64 .ptr .align 1 _Z43gemm_kernel_global_blocking_shared_registerILi32ELi32ELi32ELi1EEvPKfS1_Pfiii_param_2,
	.param .u32 _Z43gemm_kernel_global_blocking_shared_registerILi32ELi32ELi32ELi1EEvPKfS1_Pfiii_param_3,
	.param .u32 _Z43gemm_kernel_global_blocking_shared_registerILi32ELi32ELi32ELi1EEvPKfS1_Pfiii_param_4,
	.param .u32 _Z43gemm_kernel_global_blocking_shared_registerILi32ELi32ELi32ELi1EEvPKfS1_Pfiii_param_5
)
{
	.reg .pred 	%p<12>;
	.reg .b32 	%r<43>;
	.reg .b32 	%f<111>;
	.reg .b64 	%rd<13>;
	// demoted variable
	.shared .align 4 .b8 _ZZ43gemm_kernel_global_blocking_shared_registerILi32ELi32ELi32ELi1EEvPKfS1_PfiiiE5tileA[4096];
	// demoted variable
	.shared .align 4 .b8 _ZZ43gemm_kernel_global_blocking_shared_registerILi32ELi32ELi32ELi1EEvPKfS1_PfiiiE5tileB[4096];
	ld.param.u64 	%rd3, [_Z43gemm_kernel_global_blocking_shared_registerILi32ELi32ELi32ELi1EEvPKfS1_Pfiii_param_0];
	ld.param.u64 	%rd4, [_Z43gemm_kernel_global_blocking_shared_registerILi32ELi32ELi32ELi1EEvPKfS1_Pfiii_param_1];
	ld.param.u64 	%rd5, [_Z43gemm_kernel_global_blocking_shared_registerILi32ELi32ELi32ELi1EEvPKfS1_Pfiii_param_2];
	ld.param.u32 	%r24, [_Z43gemm_kernel_global_blocking_shared_registerILi32ELi32ELi32ELi1EEvPKfS1_Pfiii_param_3];
	ld.param.u32 	%r25, [_Z43gemm_kernel_global_blocking_shared_registerILi32ELi32ELi32ELi1EEvPKfS1_Pfiii_param_4];
	ld.param.u32 	%r26, [_Z43gemm_kernel_global_blocking_shared_registerILi32ELi32ELi32ELi1EEvPKfS1_Pfiii_param_5];
	mov.u32 	%r38, %tid.x;
	mov.u32 	%r40, %tid.y;
	mov.u32 	%r27, %ctaid.y;
	mov.u32 	%r28, %ctaid.x;
	shl.b32 	%r29, %r27, 5;
	shl.b32 	%r3, %r28, 5;
	add.s32 	%r4, %r29, %r40;
	add.s32 	%r5, %r3, %r38;
	setp.lt.s32 	%p1, %r26, 1;
	mov.f32 	%f110, 0f00000000;
	@%p1 bra 	$L__BB4_7;
	add.s32 	%r30, %r26, 31;
	shr.u32 	%r31, %r30, 5;
	shl.b32 	%r32, %r40, 7;
	mov.u32 	%r33, _ZZ43gemm_kernel_global_blocking_shared_registerILi32ELi32ELi32ELi1EEvPKfS1_PfiiiE5tileA;
	add.s32 	%r6, %r33, %r32;
	shl.b32 	%r34, %r38, 2;
	add.s32 	%r7, %r6, %r34;
	mov.u32 	%r35, _ZZ43gemm_kernel_global_blocking_shared_registerILi32ELi32ELi32ELi1EEvPKfS1_PfiiiE5tileB;
	add.s32 	%r9, %r35, %r34;
	add.s32 	%r8, %r9, %r32;
	neg.s32 	%r42, %r31;
	mad.lo.s32 	%r36, %r40, %r25, %r38;
	add.s32 	%r41, %r36, %r3;
	shl.b32 	%r12, %r25, 5;
	mad.lo.s32 	%r39, %r26, %r4, %r38;
	cvta.to.global.u64 	%rd1, %rd3;
	cvta.to.global.u64 	%rd2, %rd4;
	mov.f32 	%f110, 0f00000000;
$L__BB4_2:
	setp.ge.s32 	%p2, %r4, %r24;
	setp.ge.s32 	%p3, %r38, %r26;
	mov.f32 	%f108, 0f00000000;
	or.pred  	%p4, %p2, %p3;
	@%p4 bra 	$L__BB4_4;
	mul.wide.u32 	%rd6, %r39, 4;
	add.s64 	%rd7, %rd1, %rd6;
	ld.global.nc.f32 	%f108, [%rd7];
$L__BB4_4:
	setp.ge.s32 	%p5, %r5, %r25;
	st.shared.f32 	[%r7], %f108;
	setp.ge.s32 	%p6, %r40, %r26;
	mov.f32 	%f109, 0f00000000;
	or.pred  	%p7, %p6, %p5;
	@%p7 bra 	$L__BB4_6;
	mul.wide.s32 	%rd8, %r41, 4;
	add.s64 	%rd9, %rd2, %rd8;
	ld.global.nc.f32 	%f109, [%rd9];
$L__BB4_6:
	st.shared.f32 	[%r8], %f109;
	bar.sync 	0;
	ld.shared.f32 	%f12, [%r6];
	ld.shared.f32 	%f13, [%r9];
	fma.rn.f32 	%f14, %f12, %f13, %f110;
	ld.shared.f32 	%f15, [%r6+4];
	ld.shared.f32 	%f16, [%r9+128];
	fma.rn.f32 	%f17, %f15, %f16, %f14;
	ld.shared.f32 	%f18, [%r6+8];
	ld.shared.f32 	%f19, [%r9+256];
	fma.rn.f32 	%f20, %f18, %f19, %f17;
	ld.shared.f32 	%f21, [%r6+12];
	ld.shared.f32 	%f22, [%r9+384];
	fma.rn.f32 	%f23, %f21, %f22, %f20;
	ld.shared.f32 	%f24, [%r6+16];
	ld.shared.f32 	%f25, [%r9+512];
	fma.rn.f32 	%f26, %f24, %f25, %f23;
	ld.shared.f32 	%f27, [%r6+20];
	ld.shared.f32 	%f28, [%r9+640];
	fma.rn.f32 	%f29, %f27, %f28, %f26;
	ld.shared.f32 	%f30, [%r6+24];
	ld.shared.f32 	%f31, [%r9+768];
	fma.rn.f32 	%f32, %f30, %f31, %f29;
	ld.shared.f32 	%f33, [%r6+28];
	ld.shared.f32 	%f34, [%r9+896];
	fma.rn.f32 	%f35, %f33, %f34, %f32;
	ld.shared.f32 	%f36, [%r6+32];
	ld.shared.f32 	%f37, [%r9+1024];
	fma.rn.f32 	%f38, %f36, %f37, %f35;
	ld.shared.f32 	%f39, [%r6+36];
	ld.shared.f32 	%f40, [%r9+1152];
	fma.rn.f32 	%f41, %f39, %f40, %f38;
	ld.shared.f32 	%f42, [%r6+40];
	ld.shared.f32 	%f43, [%r9+1280];
	fma.rn.f32 	%f44, %f42, %f43, %f41;
	ld.shared.f32 	%f45, [%r6+44];
	ld.shared.f32 	%f46, [%r9+1408];
	fma.rn.f32 	%f47, %f45, %f46, %f44;
	ld.shared.f32 	%f48, [%r6+48];
	ld.shared.f32 	%f49, [%r9+1536];
	fma.rn.f32 	%f50, %f48, %f49, %f47;
	ld.shared.f32 	%f51, [%r6+52];
	ld.shared.f32 	%f52, [%r9+1664];
	fma.rn.f32 	%f53, %f51, %f52, %f50;
	ld.shared.f32 	%f54, [%r6+56];
	ld.shared.f32 	%f55, [%r9+1792];
	fma.rn.f32 	%f56, %f54, %f55, %f53;
	ld.shared.f32 	%f57, [%r6+60];
	ld.shared.f32 	%f58, [%r9+1920];
	fma.rn.f32 	%f59, %f57, %f58, %f56;
	ld.shared.f32 	%f60, [%r6+64];
	ld.shared.f32 	%f61, [%r9+2048];
	fma.rn.f32 	%f62, %f60, %f61, %f59;
	ld.shared.f32 	%f63, [%r6+68];
	ld.shared.f32 	%f64, [%r9+2176];
	fma.rn.f32 	%f65, %f63, %f64, %f62;
	ld.shared.f32 	%f66, [%r6+72];
	ld.shared.f32 	%f67, [%r9+2304];
	fma.rn.f32 	%f68, %f66, %f67, %f65;
	ld.shared.f32 	%f69, [%r6+76];
	ld.shared.f32 	%f70, [%r9+2432];
	fma.rn.f32 	%f71, %f69, %f70, %f68;
	ld.shared.f32 	%f72, [%r6+80];
	ld.shared.f32 	%f73, [%r9+2560];
	fma.rn.f32 	%f74, %f72, %f73, %f71;
	ld.shared.f32 	%f75, [%r6+84];
	ld.shared.f32 	%f76, [%r9+2688];
	fma.rn.f32 	%f77, %f75, %f76, %f74;
	ld.shared.f32 	%f78, [%r6+88];
	ld.shared.f32 	%f79, [%r9+2816];
	fma.rn.f32 	%f80, %f78, %f79, %f77;
	ld.shared.f32 	%f81, [%r6+92];
	ld.shared.f32 	%f82, [%r9+2944];
	fma.rn.f32 	%f83, %f81, %f82, %f80;
	ld.shared.f32 	%f84, [%r6+96];
	ld.shared.f32 	%f85, [%r9+3072];
	fma.rn.f32 	%f86, %f84, %f85, %f83;
	ld.shared.f32 	%f87, [%r6+100];
	ld.shared.f32 	%f88, [%r9+3200];
	fma.rn.f32 	%f89, %f87, %f88, %f86;
	ld.shared.f32 	%f90, [%r6+104];
	ld.shared.f32 	%f91, [%r9+3328];
	fma.rn.f32 	%f92, %f90, %f91, %f89;
	ld.shared.f32 	%f93, [%r6+108];
	ld.shared.f32 	%f94, [%r9+3456];
	fma.rn.f32 	%f95, %f93, %f94, %f92;
	ld.shared.f32 	%f96, [%r6+112];
	ld.shared.f32 	%f97, [%r9+3584];
	fma.rn.f32 	%f98, %f96, %f97, %f95;
	ld.shared.f32 	%f99, [%r6+116];
	ld.shared.f32 	%f100, [%r9+3712];
	fma.rn.f32 	%f101, %f99, %f100, %f98;
	ld.shared.f32 	%f102, [%r6+120];
	ld.shared.f32 	%f103, [%r9+3840];
	fma.rn.f32 	%f104, %f102, %f103, %f101;
	ld.shared.f32 	%f105, [%r6+124];
	ld.shared.f32 	%f106, [%r9+3968];
	fma.rn.f32 	%f110, %f105, %f106, %f104;
	bar.sync 	0;
	add.s32 	%r42, %r42, 1;
	setp.ne.s32 	%p8, %r42, 0;
	add.s32 	%r41, %r41, %r12;
	add.s32 	%r40, %r40, 32;
	add.s32 	%r39, %r39, 32;
	add.s32 	%r38, %r38, 32;
	@%p8 bra 	$L__BB4_2;
$L__BB4_7:
	setp.ge.s32 	%p9, %r4, %r24;
	setp.ge.s32 	%p10, %r5, %r25;
	or.pred  	%p11, %p9, %p10;
	@%p11 bra 	$L__BB4_9;
	mad.lo.s32 	%r37, %r25, %r4, %r5;
	cvta.to.global.u64 	%rd10, %rd5;
	mul.wide.u32 	%rd11, %r37, 4;
	add.s64 	%rd12, %rd10, %rd11;
	st.global.f32 	[%rd12], %f110;
$L__BB4_9:
	ret;

}
	// .globl	_Z43gemm_kernel_global_blocking_shared_registerILi32ELi32ELi32ELi2EEvPKfS1_Pfiii
.visible .entry _Z43gemm_kernel_global_blocking_shared_registerILi32ELi32ELi32ELi2EEvPKfS1_Pfiii(
	.param .u64 .ptr .align 1 _Z43gemm_kernel_global_blocking_shared_registerILi32ELi32ELi32ELi2EEvPKfS1_Pfiii_param_0,
	.param .u64 .ptr .align 1 _Z43gemm_kernel_global_blocking_shared_registerILi32ELi32ELi32ELi2EEvPKfS1_Pfiii_param_1,
	.param .u64 .ptr .align 1 _Z43gemm_kernel_global_blocking_shared_registerILi32ELi32ELi32ELi2EEvPKfS1_Pfiii_param_2,
	.param .u32 _Z43gemm_kernel_global_blocking_shared_registerILi32ELi32ELi32ELi2EEvPKfS1_Pfiii_param_3,
	.param .u32 _Z43gemm_kernel_global_blocking_shared_registerILi32ELi32ELi32ELi2EEvPKfS1_Pfiii_param_4,
	.param .u32 _Z43gemm_kernel_global_blocking_shared_registerILi32ELi32ELi32ELi2EEvPKfS1_Pfiii_param_5
)
{
	.reg .pred 	%p<12>;
	.reg .b32 	%r<43>;
	.reg .b32 	%f<111>;
	.reg .b64 	%rd<13>;
	// demoted variable
	.shared .align 4 .b8 _ZZ43gemm_kernel_global_blocking_shared_registerILi32ELi32ELi32ELi2EEvPKfS1_PfiiiE5tileA[4096];
	// demoted variable
	.shared .align 4 .b8 _ZZ43gemm_kernel_global_blocking_shared_registerILi32ELi32ELi32ELi2EEvPKfS1_PfiiiE5tileB[4096];
	ld.param.u64 	%rd3, [_Z43gemm_kernel_global_blocking_shared_registerILi32ELi32ELi32ELi2EEvPKfS1_Pfiii_param_0];
	ld.param.u64 	%rd4, [_Z43gemm_kernel_global_blocking_shared_registerILi32ELi32ELi32ELi2EEvPKfS1_Pfiii_param_1];
	ld.param.u64 	%rd5, [_Z43gemm_kernel_global_blocking_shared_registerILi32ELi32ELi32ELi2EEvPKfS1_Pfiii_param_2];
	ld.param.u32 	%r24, [_Z43gemm_kernel_global_blocking_shared_registerILi32ELi32ELi32ELi2EEvPKfS1_Pfiii_param_3];
	ld.param.u32 	%r25, [_Z43gemm_kernel_global_blocking_shared_registerILi32ELi32ELi32ELi2EEvPKfS1_Pfiii_param_4];
	ld.param.u32 	%r26, [_Z43gemm_kernel_global_blocking_shared_registerILi32ELi32ELi32ELi2EEvPKfS1_Pfiii_param_5];
	mov.u32 	%r38, %tid.x;
	mov.u32 	%r40, %tid.y;
	mov.u32 	%r27, %ctaid.y;
	mov.u32 	%r28, %ctaid.x;
	shl.b32 	%r29, %r27, 5;
	shl.b32 	%r3, %r28, 5;
	add.s32 	%r4, %r29, %r40;
	add.s32 	%r5, %r3, %r38;
	setp.lt.s32 	%p1, %r26, 1;
	mov.f32 	%f110, 0f00000000;
	@%p1 bra 	$L__BB5_7;
	add.s32 	%r30, %r26, 31;
	shr.u32 	%r31, %r30, 5;
	shl.b32 	%r32, %r40, 7;
	mov.u32 	%r33, _ZZ43gemm_kernel_global_blocking_shared_registerILi32ELi32ELi32ELi2EEvPKfS1_PfiiiE5tileA;
	add.s32 	%r6, %r33, %r32;
	shl.b32 	%r34, %r38, 2;
	add.s32 	%r7, %r6, %r34;
	mov.u32 	%r35, _ZZ43gemm_kernel_global_blocking_shared_registerILi32ELi32ELi32ELi2EEvPKfS1_PfiiiE5tileB;
	add.s32 	%r9, %r35, %r34;
	add.s32 	%r8, %r9, %r32;
	neg.s32 	%r42, %r31;
	mad.lo.s32 	%r36, %r40, %r25, %r38;
	add.s32 	%r41, %r36, %r3;
	shl.b32 	%r12, %r25, 5;
	mad.lo.s32 	%r39, %r26, %r4, %r38;
	cvta.to.global.u64 	%rd1, %rd3;
	cvta.to.global.u64 	%rd2, %rd4;
	mov.f32 	%f110, 0f00000000;
$L__BB5_2:
	setp.ge.s32 	%p2, %r4, %r24;
	setp.ge.s32 	%p3, %r38, %r26;
	mov.f32 	%f108, 0f00000000;
	or.pred  	%p4, %p2, %p3;
	@%p4 bra 	$L__BB5_4;
	mul.wide.u32 	%rd6, %r39, 4;
	add.s64 	%rd7, %rd1, %rd6;
	ld.global.nc.f32 	%f108, [%rd7];
$L__BB5_4:
	setp.ge.s32 	%p5, %r5, %r25;
	st.shared.f32 	[%r7], %f108;
	setp.ge.s32 	%p6, %r40, %r26;
	mov.f32 	%f109, 0f00000000;
	or.pred  	%p7, %p6, %p5;
	@%p7 bra 	$L__BB5_6;
	mul.wide.s32 	%rd8, %r41, 4;
	add.s64 	%rd9, %rd2, %rd8;
	ld.global.nc.f32 	%f109, [%rd9];
$L__BB5_6:
	st.shared.f32 	[%r8], %f109;
	bar.sync 	0;
	ld.shared.f32 	%f12, [%r6];
	ld.shared.f32 	%f13, [%r6+4];
	ld.shared.f32 	%f14, [%r9];
	fma.rn.f32 	%f15, %f12, %f14, %f110;
	ld.shared.f32 	%f16, [%r9+128];
	fma.rn.f32 	%f17, %f13, %f16, %f15;
	ld.shared.f32 	%f18, [%r6+8];
	ld.shared.f32 	%f19, [%r6+12];
	ld.shared.f32 	%f20, [%r9+256];
	fma.rn.f32 	%f21, %f18, %f20, %f17;
	ld.shared.f32 	%f22, [%r9+384];
	fma.rn.f32 	%f23, %f19, %f22, %f21;
	ld.shared.f32 	%f24, [%r6+16];
	ld.shared.f32 	%f25, [%r6+20];
	ld.shared.f32 	%f26, [%r9+512];
	fma.rn.f32 	%f27, %f24, %f26, %f23;
	ld.shared.f32 	%f28, [%r9+640];
	fma.rn.f32 	%f29, %f25, %f28, %f27;
	ld.shared.f32 	%f30, [%r6+24];
	ld.shared.f32 	%f31, [%r6+28];
	ld.shared.f32 	%f32, [%r9+768];
	fma.rn.f32 	%f33, %f30, %f32, %f29;
	ld.shared.f32 	%f34, [%r9+896];
	fma.rn.f32 	%f35, %f31, %f34, %f33;
	ld.shared.f32 	%f36, [%r6+32];
	ld.shared.f32 	%f37, [%r6+36];
	ld.shared.f32 	%f38, [%r9+1024];
	fma.rn.f32 	%f39, %f36, %f38, %f35;
	ld.shared.f32 	%f40, [%r9+1152];
	fma.rn.f32 	%f41, %f37, %f40, %f39;
	ld.shared.f32 	%f42, [%r6+40];
	ld.shared.f32 	%f43, [%r6+44];
	ld.shared.f32 	%f44, [%r9+1280];
	fma.rn.f32 	%f45, %f42, %f44, %f41;
	ld.shared.f32 	%f46, [%r9+1408];
	fma.rn.f32 	%f47, %f43, %f46, %f45;
	ld.shared.f32 	%f48, [%r6+48];
	ld.shared.f32 	%f49, [%r6+52];
	ld.shared.f32 	%f50, [%r9+1536];
	fma.rn.f32 	%f51, %f48, %f50, %f47;
	ld.shared.f32 	%f52, [%r9+1664];
	fma.rn.f32 	%f53, %f49, %f52, %f51;
	ld.shared.f32 	%f54, [%r6+56];
	ld.shared.f32 	%f55, [%r6+60];
	ld.shared.f32 	%f56, [%r9+1792];
	fma.rn.f32 	%f57, %f54, %f56, %f53;
	ld.shared.f32 	%f58, [%r9+1920];
	fma.rn.f32 	%f59, %f55, %f58, %f57;
	ld.shared.f32 	%f60, [%r6+64];
	ld.shared.f32 	%f61, [%r6+68];
	ld.shared.f32 	%f62, [%r9+2048];
	fma.rn.f32 	%f63, %f60, %f62, %f59;
	ld.shared.f32 	%f64, [%r9+2176];
	fma.rn.f32 	%f65, %f61, %f64, %f63;
	ld.shared.f32 	%f66, [%r6+72];
	ld.shared.f32 	%f67, [%r6+76];
	ld.shared.f32 	%f68, [%r9+2304];
	fma.rn.f32 	%f69, %f66, %f68, %f65;
	ld.shared.f32 	%f70, [%r9+2432];
	fma.rn.f32 	%f71, %f67, %f70, %f69;
	ld.shared.f32 	%f72, [%r6+80];
	ld.shared.f32 	%f73, [%r6+84];
	ld.shared.f32 	%f74, [%r9+2560];
	fma.rn.f32 	%f75, %f72, %f74, %f71;
	ld.shared.f32 	%f76, [%r9+2688];
	fma.rn.f32 	%f77, %f73, %f76, %f75;
	ld.shared.f32 	%f78, [%r6+88];
	ld.shared.f32 	%f79, [%r6+92];
	ld.shared.f32 	%f80, [%r9+2816];
	fma.rn.f32 	%f81, %f78, %f80, %f77;
	ld.shared.f32 	%f82, [%r9+2944];
	fma.rn.f32 	%f83, %f79, %f82, %f81;
	ld.shared.f32 	%f84, [%r6+96];
	ld.shared.f32 	%f85, [%r6+100];
	ld.shared.f32 	%f86, [%r9+3072];
	fma.rn.f32 	%f87, %f84, %f86, %f83;
	ld.shared.f32 	%f88, [%r9+3200];
	fma.rn.f32 	%f89, %f85, %f88, %f87;
	ld.shared.f32 	%f90, [%r6+104];
	ld.shared.f32 	%f91, [%r6+108];
	ld.shared.f32 	%f92, [%r9+3328];
	fma.rn.f32 	%f93, %f90, %f92, %f89;
	ld.shared.f32 	%f94, [%r9+3456];
	fma.rn.f32 	%f95, %f91, %f94, %f93;
	ld.shared.f32 	%f96, [%r6+112];
	ld.shared.f32 	%f97, [%r6+116];
	ld.shared.f32 	%f98, [%r9+3584];
	fma.rn.f32 	%f99, %f96, %f98, %f95;
	ld.shared.f32 	%f100, [%r9+3712];
	fma.rn.f32 	%f101, %f97, %f100, %f99;
	ld.shared.f32 	%f102, [%r6+120];
	ld.shared.f32 	%f103, [%r6+124];
	ld.shared.f32 	%f104, [%r9+3840];
	fma.rn.f32 	%f105, %f102, %f104, %f101;
	ld.shared.f32 	%f106, [%r9+3968];
	fma.rn.f32 	%f110, %f103, %f106, %f105;
	bar.sync 	0;
	add.s32 	%r42, %r42, 1;
	setp.ne.s32 	%p8, %r42, 0;
	add.s32 	%r41, %r41, %r12;
	add.s32 	%r40, %r40, 32;
	add.s32 	%r39, %r39, 32;
	add.s32 	%r38, %r38, 32;
	@%p8 bra 	$L__BB5_2;
$L__BB5_7:
	setp.ge.s32 	%p9, %r4, %r24;
	setp.ge.s32 	%p10, %r5, %r25;
	or.pred  	%p11, %p9, %p10;
	@%p11 bra 	$L__BB5_9;
	mad.lo.s32 	%r37, %r25, %r4, %r5;
	cvta.to.global.u64 	%rd10, %rd5;
	mul.wide.u32 	%rd11, %r37, 4;
	add.s64 	%rd12, %rd10, %rd11;
	st.global.f32 	[%rd12], %f110;
$L__BB5_9:
	ret;

}
	// .globl	_Z43gemm_kernel_global_blocking_shared_registerILi32ELi32ELi32ELi4EEvPKfS1_Pfiii
.visible .entry _Z43gemm_kernel_global_blocking_shared_registerILi32ELi32ELi32ELi4EEvPKfS1_Pfiii(
	.param .u64 .ptr .align 1 _Z43gemm_kernel_global_blocking_shared_registerILi32ELi32ELi32ELi4EEvPKfS1_Pfiii_param_0,
	.param .u64 .ptr .align 1 _Z43gemm_kernel_global_blocking_shared_registerILi32ELi32ELi32ELi4EEvPKfS1_Pfiii_param_1,
	.param .u64 .ptr .align 1 _Z43gemm_kernel_global_blocking_shared_registerILi32ELi32ELi32ELi4EEvPKfS1_Pfiii_param_2,
	.param .u32 _Z43gemm_kernel_global_blocking_shared_registerILi32ELi32ELi32ELi4EEvPKfS1_Pfiii_param_3,
	.param .u32 _Z43gemm_kernel_global_blocking_shared_registerILi32ELi32ELi32ELi4EEvPKfS1_Pfiii_param_4,
	.param .u32 _Z43gemm_kernel_global_blocking_shared_registerILi32ELi32ELi32ELi4EEvPKfS1_Pfiii_param_5
)
{
	.reg .pred 	%p<12>;
	.reg .b32 	%r<43>;
	.reg .b32 	%f<111>;
	.reg .b64 	%rd<13>;
	// demoted variable
	.shared .align 4 .b8 _ZZ43gemm_kernel_global_blocking_shared_registerILi32ELi32ELi32ELi4EEvPKfS1_PfiiiE5tileA[4096];
	// demoted variable
	.shared .align 4 .b8 _ZZ43gemm_kernel_global_blocking_shared_registerILi32ELi32ELi32ELi4EEvPKfS1_PfiiiE5tileB[4096];
	ld.param.u64 	%rd3, [_Z43gemm_kernel_global_blocking_shared_registerILi32ELi32ELi32ELi4EEvPKfS1_Pfiii_param_0];
	ld.param.u64 	%rd4, [_Z43gemm_kernel_global_blocking_shared_registerILi32ELi32ELi32ELi4EEvPKfS1_Pfiii_param_1];
	ld.param.u64 	%rd5, [_Z43gemm_kernel_global_blocking_shared_registerILi32ELi32ELi32ELi4EEvPKfS1_Pfiii_param_2];
	ld.param.u32 	%r24, [_Z43gemm_kernel_global_blocking_shared_registerILi32ELi32ELi32ELi4EEvPKfS1_Pfiii_param_3];
	ld.param.u32 	%r25, [_Z43gemm_kernel_global_blocking_shared_registerILi32ELi32ELi32ELi4EEvPKfS1_Pfiii_param_4];
	ld.param.u32 	%r26, [_Z43gemm_kernel_global_blocking_shared_registerILi32ELi32ELi32ELi4EEvPKfS1_Pfiii_param_5];
	mov.u32 	%r38, %tid.x;
	mov.u32 	%r40, %tid.y;
	mov.u32 	%r27, %ctaid.y;
	mov.u32 	%r28, %ctaid.x;
	shl.b32 	%r29, %r27, 5;
	shl.b32 	%r3, %r28, 5;
	add.s32 	%r4, %r29, %r40;
	add.s32 	%r5, %r3, %r38;
	setp.lt.s32 	%p1, %r26, 1;
	mov.f32 	%f110, 0f00000000;
	@%p1 bra 	$L__BB6_7;
	add.s32 	%r30, %r26, 31;
	shr.u32 	%r31, %r30, 5;
	shl.b32 	%r32, %r40, 7;
	mov.u32 	%r33, _ZZ43gemm_kernel_global_blocking_shared_registerILi32ELi32ELi32ELi4EEvPKfS1_PfiiiE5tileA;
	add.s32 	%r6, %r33, %r32;
	shl.b32 	%r34, %r38, 2;
	add.s32 	%r7, %r6, %r34;
	mov.u32 	%r35, _ZZ43gemm_kernel_global_blocking_shared_registerILi32ELi32ELi32ELi4EEvPKfS1_PfiiiE5tileB;
	add.s32 	%r9, %r35, %r34;
	add.s32 	%r8, %r9, %r32;
	neg.s32 	%r42, %r31;
	mad.lo.s32 	%r36, %r40, %r25, %r38;
	add.s32 	%r41, %r36, %r3;
	shl.b32 	%r12, %r25, 5;
	mad.lo.s32 	%r39, %r26, %r4, %r38;
	cvta.to.global.u64 	%rd1, %rd3;
	cvta.to.global.u64 	%rd2, %rd4;
	mov.f32 	%f110, 0f00000000;
$L__BB6_2:
	setp.ge.s32 	%p2, %r4, %r24;
	setp.ge.s32 	%p3, %r38, %r26;
	mov.f32 	%f108, 0f00000000;
	or.pred  	%p4, %p2, %p3;
	@%p4 bra 	$L__BB6_4;
	mul.wide.u32 	%rd6, %r39, 4;
	add.s64 	%rd7, %rd1, %rd6;
	ld.global.nc.f32 	%f108, [%rd7];
$L__BB6_4:
	setp.ge.s32 	%p5, %r5, %r25;
	st.shared.f32 	[%r7], %f108;
	setp.ge.s32 	%p6, %r40, %r26;
	mov.f32 	%f109, 0f00000000;
	or.pred  	%p7, %p6, %p5;
	@%p7 bra 	$L__BB6_6;
	mul.wide.s32 	%rd8, %r41, 4;
	add.s64 	%rd9, %rd2, %rd8;
	ld.global.nc.f32 	%f109, [%rd9];
$L__BB6_6:
	st.shared.f32 	[%r8], %f109;
	bar.sync 	0;
	ld.shared.f32 	%f12, [%r6];
	ld.shared.f32 	%f13, [%r6+4];
	ld.shared.f32 	%f14, [%r6+8];
	ld.shared.f32 	%f15, [%r6+12];
	ld.shared.f32 	%f16, [%r9];
	fma.rn.f32 	%f17, %f12, %f16, %f110;
	ld.shared.f32 	%f18, [%r9+128];
	fma.rn.f32 	%f19, %f13, %f18, %f17;
	ld.shared.f32 	%f20, [%r9+256];
	fma.rn.f32 	%f21, %f14, %f20, %f19;
	ld.shared.f32 	%f22, [%r9+384];
	fma.rn.f32 	%f23, %f15, %f22, %f21;
	ld.shared.f32 	%f24, [%r6+16];
	ld.shared.f32 	%f25, [%r6+20];
	ld.shared.f32 	%f26, [%r6+24];
	ld.shared.f32 	%f27, [%r6+28];
	ld.shared.f32 	%f28, [%r9+512];
	fma.rn.f32 	%f29, %f24, %f28, %f23;
	ld.shared.f32 	%f30, [%r9+640];
	fma.rn.f32 	%f31, %f25, %f30, %f29;
	ld.shared.f32 	%f32, [%r9+768];
	fma.rn.f32 	%f33, %f26, %f32, %f31;
	ld.shared.f32 	%f34, [%r9+896];
	fma.rn.f32 	%f35, %f27, %f34, %f33;
	ld.shared.f32 	%f36, [%r6+32];
	ld.shared.f32 	%f37, [%r6+36];
	ld.shared.f32 	%f38, [%r6+40];
	ld.shared.f32 	%f39, [%r6+44];
	ld.shared.f32 	%f40, [%r9+1024];
	fma.rn.f32 	%f41, %f36, %f40, %f35;
	ld.shared.f32 	%f42, [%r9+1152];
	fma.rn.f32 	%f43, %f37, %f42, %f41;
	ld.shared.f32 	%f44, [%r9+1280];
	fma.rn.f32 	%f45, %f38, %f44, %f43;
	ld.shared.f32 	%f46, [%r9+1408];
	fma.rn.f32 	%f47, %f39, %f46, %f45;
	ld.shared.f32 	%f48, [%r6+48];
	ld.shared.f32 	%f49, [%r6+52];
	ld.shared.f32 	%f50, [%r6+56];
	ld.shared.f32 	%f51, [%r6+60];
	ld.shared.f32 	%f52, [%r9+1536];
	fma.rn.f32 	%f53, %f48, %f52, %f47;
	ld.shared.f32 	%f54, [%r9+1664];
	fma.rn.f32 	%f55, %f49, %f54, %f53;
	ld.shared.f32 	%f56, [%r9+1792];
	fma.rn.f32 	%f57, %f50, %f56, %f55;
	ld.shared.f32 	%f58, [%r9+1920];
	fma.rn.f32 	%f59, %f51, %f58, %f57;
	ld.shared.f32 	%f60, [%r6+64];
	ld.shared.f32 	%f61, [%r6+68];
	ld.shared.f32 	%f62, [%r6+72];
	ld.shared.f32 	%f63, [%r6+76];
	ld.shared.f32 	%f64, [%r9+2048];
	fma.rn.f32 	%f65, %f60, %f64, %f59;
	ld.shared.f32 	%f66, [%r9+2176];
	fma.rn.f32 	%f67, %f61, %f66, %f65;
	ld.shared.f32 	%f68, [%r9+2304];
	fma.rn.f32 	%f69, %f62, %f68, %f67;
	ld.shared.f32 	%f70, [%r9+2432];
	fma.rn.f32 	%f71, %f63, %f70, %f69;
	ld.shared.f32 	%f72, [%r6+80];
	ld.shared.f32 	%f73, [%r6+84];
	ld.shared.f32 	%f74, [%r6+88];
	ld.shared.f32 	%f75, [%r6+92];
	ld.shared.f32 	%f76, [%r9+2560];
	fma.rn.f32 	%f77, %f72, %f76, %f71;
	ld.shared.f32 	%f78, [%r9+2688];
	fma.rn.f32 	%f79, %f73, %f78, %f77;
	ld.shared.f32 	%f80, [%r9+2816];
	fma.rn.f32 	%f81, %f74, %f80, %f79;
	ld.shared.f32 	%f82, [%r9+2944];
	fma.rn.f32 	%f83, %f75, %f82, %f81;
	ld.shared.f32 	%f84, [%r6+96];
	ld.shared.f32 	%f85, [%r6+100];
	ld.shared.f32 	%f86, [%r6+104];
	ld.shared.f32 	%f87, [%r6+108];
	ld.shared.f32 	%f88, [%r9+3072];
	fma.rn.f32 	%f89, %f84, %f88, %f83;
	ld.shared.f32 	%f90, [%r9+3200];
	fma.rn.f32 	%f91, %f85, %f90, %f89;
	ld.shared.f32 	%f92, [%r9+3328];
	fma.rn.f32 	%f93, %f86, %f92, %f91;
	ld.shared.f32 	%f94, [%r9+3456];
	fma.rn.f32 	%f95, %f87, %f94, %f93;
	ld.shared.f32 	%f96, [%r6+112];
	ld.shared.f32 	%f97, [%r6+116];
	ld.shared.f32 	%f98, [%r6+120];
	ld.shared.f32 	%f99, [%r6+124];
	ld.shared.f32 	%f100, [%r9+3584];
	fma.rn.f32 	%f101, %f96, %f100, %f95;
	ld.shared.f32 	%f102, [%r9+3712];
	fma.rn.f32 	%f103, %f97, %f102, %f101;
	ld.shared.f32 	%f104, [%r9+3840];
	fma.rn.f32 	%f105, %f98, %f104, %f103;
	ld.shared.f32 	%f106, [%r9+3968];
	fma.rn.f32 	%f110, %f99, %f106, %f105;
	bar.sync 	0;
	add.s32 	%r42, %r42, 1;
	setp.ne.s32 	%p8, %r42, 0;
	add.s32 	%r41, %r41, %r12;
	add.s32 	%r40, %r40, 32;
	add.s32 	%r39, %r39, 32;
	add.s32 	%r38, %r38, 32;
	@%p8 bra 	$L__BB6_2;
$L__BB6_7:
	setp.ge.s32 	%p9, %r4, %r24;
	setp.ge.s32 	%p10, %r5, %r25;
	or.pred  	%p11, %p9, %p10;
	@%p11 bra 	$L__BB6_9;
	mad.lo.s32 	%r37, %r25, %r4, %r5;
	cvta.to.global.u64 	%rd10, %rd5;
	mul.wide.u32 	%rd11, %r37, 4;
	add.s64 	%rd12, %rd10, %rd11;
	st.global.f32 	[%rd12], %f110;
$L__BB6_9:
	ret;

}
	// .globl	_Z43gemm_kernel_global_blocking_shared_registerILi32ELi32ELi32ELi8EEvPKfS1_Pfiii
.visible .entry _Z43gemm_kernel_global_blocking_shared_registerILi32ELi32ELi32ELi8EEvPKfS1_Pfiii(
	.param .u64 .ptr .align 1 _Z43gemm_kernel_global_blocking_shared_registerILi32ELi32ELi32ELi8EEvPKfS1_Pfiii_param_0,
	.param .u64 .ptr .align 1 _Z43gemm_kernel_global_blocking_shared_registerILi32ELi32ELi32ELi8EEvPKfS1_Pfiii_param_1,
	.param .u64 .ptr .align 1 _Z43gemm_kernel_global_blocking_shared_registerILi32ELi32ELi32ELi8EEvPKfS1_Pfiii_param_2,
	.param .u32 _Z43gemm_kernel_global_blocking_shared_registerILi32ELi32ELi32ELi8EEvPKfS1_Pfiii_param_3,
	.param .u32 _Z43gemm_kernel_global_blocking_shared_registerILi32ELi32ELi32ELi8EEvPKfS1_Pfiii_param_4,
	.param .u32 _Z43gemm_kernel_global_blocking_shared_registerILi32ELi32ELi32ELi8EEvPKfS1_Pfiii_param_5
)
{
	.reg .pred 	%p<12>;
	.reg .b32 	%r<43>;
	.reg .b32 	%f<111>;
	.reg .b64 	%rd<13>;
	// demoted variable
	.shared .align 4 .b8 _ZZ43gemm_kernel_global_blocking_shared_registerILi32ELi32ELi32ELi8EEvPKfS1_PfiiiE5tileA[4096];
	// demoted variable
	.shared .align 4 .b8 _ZZ43gemm_kernel_global_blocking_shared_registerILi32ELi32ELi32ELi8EEvPKfS1_PfiiiE5tileB[4096];
	ld.param.u64 	%rd3, [_Z43gemm_kernel_global_blocking_shared_registerILi32ELi32ELi32ELi8EEvPKfS1_Pfiii_param_0];
	ld.param.u64 	%rd4, [_Z43gemm_kernel_global_blocking_shared_registerILi32ELi32ELi32ELi8EEvPKfS1_Pfiii_param_1];
	ld.param.u64 	%rd5, [_Z43gemm_kernel_global_blocking_shared_registerILi32ELi32ELi32ELi8EEvPKfS1_Pfiii_param_2];
	ld.param.u32 	%r24, [_Z43gemm_kernel_global_blocking_shared_registerILi32ELi32ELi32ELi8EEvPKfS1_Pfiii_param_3];
	ld.param.u32 	%r25, [_Z43gemm_kernel_global_blocking_shared_registerILi32ELi32ELi32ELi8EEvPKfS1_Pfiii_param_4];
	ld.param.u32 	%r26, [_Z43gemm_kernel_global_blocking_shared_registerILi32ELi32ELi32ELi8EEvPKfS1_Pfiii_param_5];
	mov.u32 	%r38, %tid.x;
	mov.u32 	%r40, %tid.y;
	mov.u32 	%r27, %ctaid.y;
	mov.u32 	%r28, %ctaid.x;
	shl.b32 	%r29, %r27, 5;
	shl.b32 	%r3, %r28, 5;
	add.s32 	%r4, %r29, %r40;
	add.s32 	%r5, %r3, %r38;
	setp.lt.s32 	%p1, %r26, 1;
	mov.f32 	%f110, 0f00000000;
	@%p1 bra 	$L__BB7_7;
	add.s32 	%r30, %r26, 31;
	shr.u32 	%r31, %r30, 5;
	shl.b32 	%r32, %r40, 7;
	mov.u32 	%r33, _ZZ43gemm_kernel_global_blocking_shared_registerILi32ELi32ELi32ELi8EEvPKfS1_PfiiiE5tileA;
	add.s32 	%r6, %r33, %r32;
	shl.b32 	%r34, %r38, 2;
	add.s32 	%r7, %r6, %r34;
	mov.u32 	%r35, _ZZ43gemm_kernel_global_blocking_shared_registerILi32ELi32ELi32ELi8EEvPKfS1_PfiiiE5tileB;
	add.s32 	%r9, %r35, %r34;
	add.s32 	%r8, %r9, %r32;
	neg.s32 	%r42, %r31;
	mad.lo.s32 	%r36, %r40, %r25, %r38;
	add.s32 	%r41, %r36, %r3;
	shl.b32 	%r12, %r25, 5;
	mad.lo.s32 	%r39, %r26, %r4, %r38;
	cvta.to.global.u64 	%rd1, %rd3;
	cvta.to.global.u64 	%rd2, %rd4;
	mov.f32 	%f110, 0f00000000;
$L__BB7_2:
	setp.ge.s32 	%p2, %r4, %r24;
	setp.ge.s32 	%p3, %r38, %r26;
	mov.f32 	%f108, 0f00000000;
	or.pred  	%p4, %p2, %p3;
	@%p4 bra 	$L__BB7_4;
	mul.wide.u32 	%rd6, %r39, 4;
	add.s64 	%rd7, %rd1, %rd6;
	ld.global.nc.f32 	%f108, [%rd7];
$L__BB7_4:
	setp.ge.s32 	%p5, %r5, %r25;
	st.shared.f32 	[%r7], %f108;
	setp.ge.s32 	%p6, %r40, %r26;
	mov.f32 	%f109, 0f00000000;
	or.pred  	%p7, %p6, %p5;
	@%p7 bra 	$L__BB7_6;
	mul.wide.s32 	%rd8, %r41, 4;
	add.s64 	%rd9, %rd2, %rd8;
	ld.global.nc.f32 	%f109, [%rd9];
$L__BB7_6:
	st.shared.f32 	[%r8], %f109;
	bar.sync 	0;
	ld.shared.f32 	%f12, [%r6];
	ld.shared.f32 	%f13, [%r6+4];
	ld.shared.f32 	%f14, [%r6+8];
	ld.shared.f32 	%f15, [%r6+12];
	ld.shared.f32 	%f16, [%r6+16];
	ld.shared.f32 	%f17, [%r6+20];
	ld.shared.f32 	%f18, [%r6+24];
	ld.shared.f32 	%f19, [%r6+28];
	ld.shared.f32 	%f20, [%r9];
	fma.rn.f32 	%f21, %f12, %f20, %f110;
	ld.shared.f32 	%f22, [%r9+128];
	fma.rn.f32 	%f23, %f13, %f22, %f21;
	ld.shared.f32 	%f24, [%r9+256];
	fma.rn.f32 	%f25, %f14, %f24, %f23;
	ld.shared.f32 	%f26, [%r9+384];
	fma.rn.f32 	%f27, %f15, %f26, %f25;
	ld.shared.f32 	%f28, [%r9+512];
	fma.rn.f32 	%f29, %f16, %f28, %f27;
	ld.shared.f32 	%f30, [%r9+640];
	fma.rn.f32 	%f31, %f17, %f30, %f29;
	ld.shared.f32 	%f32, [%r9+768];
	fma.rn.f32 	%f33, %f18, %f32, %f31;
	ld.shared.f32 	%f34, [%r9+896];
	fma.rn.f32 	%f35, %f19, %f34, %f33;
	ld.shared.f32 	%f36, [%r6+32];
	ld.shared.f32 	%f37, [%r6+36];
	ld.shared.f32 	%f38, [%r6+40];
	ld.shared.f32 	%f39, [%r6+44];
	ld.shared.f32 	%f40, [%r6+48];
	ld.shared.f32 	%f41, [%r6+52];
	ld.shared.f32 	%f42, [%r6+56];
	ld.shared.f32 	%f43, [%r6+60];
	ld.shared.f32 	%f44, [%r9+1024];
	fma.rn.f32 	%f45, %f36, %f44, %f35;
	ld.shared.f32 	%f46, [%r9+1152];
	fma.rn.f32 	%f47, %f37, %f46, %f45;
	ld.shared.f32 	%f48, [%r9+1280];
	fma.rn.f32 	%f49, %f38, %f48, %f47;
	ld.shared.f32 	%f50, [%r9+1408];
	fma.rn.f32 	%f51, %f39, %f50, %f49;
	ld.shared.f32 	%f52, [%r9+1536];
	fma.rn.f32 	%f53, %f40, %f52, %f51;
	ld.shared.f32 	%f54, [%r9+1664];
	fma.rn.f32 	%f55, %f41, %f54, %f53;
	ld.shared.f32 	%f56, [%r9+1792];
	fma.rn.f32 	%f57, %f42, %f56, %f55;
	ld.shared.f32 	%f58, [%r9+1920];
	fma.rn.f32 	%f59, %f43, %f58, %f57;
	ld.shared.f32 	%f60, [%r6+64];
	ld.shared.f32 	%f61, [%r6+68];
	ld.shared.f32 	%f62, [%r6+72];
	ld.shared.f32 	%f63, [%r6+76];
	ld.shared.f32 	%f64, [%r6+80];
	ld.shared.f32 	%f65, [%r6+84];
	ld.shared.f32 	%f66, [%r6+88];
	ld.shared.f32 	%f67, [%r6+92];
	ld.shared.f32 	%f68, [%r9+2048];
	fma.rn.f32 	%f69, %f60, %f68, %f59;
	ld.shared.f32 	%f70, [%r9+2176];
	fma.rn.f32 	%f71, %f61, %f70, %f69;
	ld.shared.f32 	%f72, [%r9+2304];
	fma.rn.f32 	%f73, %f62, %f72, %f71;
	ld.shared.f32 	%f74, [%r9+2432];
	fma.rn.f32 	%f75, %f63, %f74, %f73;
	ld.shared.f32 	%f76, [%r9+2560];
	fma.rn.f32 	%f77, %f64, %f76, %f75;
	ld.shared.f32 	%f78, [%r9+2688];
	fma.rn.f32 	%f79, %f65, %f78, %f77;
	ld.shared.f32 	%f80, [%r9+2816];
	fma.rn.f32 	%f81, %f66, %f80, %f79;
	ld.shared.f32 	%f82, [%r9+2944];
	fma.rn.f32 	%f83, %f67, %f82, %f81;
	ld.shared.f32 	%f84, [%r6+96];
	ld.shared.f32 	%f85, [%r6+100];
	ld.shared.f32 	%f86, [%r6+104];
	ld.shared.f32 	%f87, [%r6+108];
	ld.shared.f32 	%f88, [%r6+112];
	ld.shared.f32 	%f89, [%r6+116];
	ld.shared.f32 	%f90, [%r6+120];
	ld.shared.f32 	%f91, [%r6+124];
	ld.shared.f32 	%f92, [%r9+3072];
	fma.rn.f32 	%f93, %f84, %f92, %f83;
	ld.shared.f32 	%f94, [%r9+3200];
	fma.rn.f32 	%f95, %f85, %f94, %f93;
	ld.shared.f32 	%f96, [%r9+3328];
	fma.rn.f32 	%f97, %f86, %f96, %f95;
	ld.shared.f32 	%f98, [%r9+3456];
	fma.rn.f32 	%f99, %f87, %f98, %f97;
	ld.shared.f32 	%f100, [%r9+3584];
	fma.rn.f32 	%f101, %f88, %f100, %f99;
	ld.shared.f32 	%f102, [%r9+3712];
	fma.rn.f32 	%f103, %f89, %f102, %f101;
	ld.shared.f32 	%f104, [%r9+3840];
	fma.rn.f32 	%f105, %f90, %f104, %f103;
	ld.shared.f32 	%f106, [%r9+3968];
	fma.rn.f32 	%f110, %f91, %f106, %f105;
	bar.sync 	0;
	add.s32 	%r42, %r42, 1;
	setp.ne.s32 	%p8, %r42, 0;
	add.s32 	%r41, %r41, %r12;
	add.s32 	%r40, %r40, 32;
	add.s32 	%r39, %r39, 32;
	add.s32 	%r38, %r38, 32;
	@%p8 bra 	$L__BB7_2;
$L__BB7_7:
	setp.ge.s32 	%p9, %r4, %r24;
	setp.ge.s32 	%p10, %r5, %r25;
	or.pred  	%p11, %p9, %p10;
	@%p11 bra 	$L__BB7_9;
	mad.lo.s32 	%r37, %r25, %r4, %r5;
	cvta.to.global.u64 	%rd10, %rd5;
	mul.wide.u32 	%rd11, %r37, 4;
	add.s64 	%rd12, %rd10, %rd11;
	st.global.f32 	[%rd12], %f110;
$L__BB7_9:
	ret;

}
	// .globl	_Z43gemm_kernel_global_blocking_shared_registerILi32ELi32ELi32ELi16EEvPKfS1_Pfiii
.visible .entry _Z43gemm_kernel_global_blocking_shared_registerILi32ELi32ELi32ELi16EEvPKfS1_Pfiii(
	.param .u64 .ptr .align 1 _Z43gemm_kernel_global_blocking_shared_registerILi32ELi32ELi32ELi16EEvPKfS1_Pfiii_param_0,
	.param .u64 .ptr .align 1 _Z43gemm_kernel_global_blocking_shared_registerILi32ELi32ELi32ELi16EEvPKfS1_Pfiii_param_1,
	.param .u64 .ptr .align 1 _Z43gemm_kernel_global_blocking_shared_registerILi32ELi32ELi32ELi16EEvPKfS1_Pfiii_param_2,
	.param .u32 _Z43gemm_kernel_global_blocking_shared_registerILi32ELi32ELi32ELi16EEvPKfS1_Pfiii_param_3,
	.param .u32 _Z43gemm_kernel_global_blocking_shared_registerILi32ELi32ELi32ELi16EEvPKfS1_Pfiii_param_4,
	.param .u32 _Z43gemm_kernel_global_blocking_shared_registerILi32ELi32ELi32ELi16EEvPKfS1_Pfiii_param_5
)
{
	.reg .pred 	%p<12>;
	.reg .b32 	%r<47>;
	.reg .b32 	%f<111>;
	.reg .b64 	%rd<16>;
	// demoted variable
	.shared .align 4 .b8 _ZZ43gemm_kernel_global_blocking_shared_registerILi32ELi32ELi32ELi16EEvPKfS1_PfiiiE5tileA[4096];
	// demoted variable
	.shared .align 4 .b8 _ZZ43gemm_kernel_global_blocking_shared_registerILi32ELi32ELi32ELi16EEvPKfS1_PfiiiE5tileB[4096];
	ld.param.u32 	%r22, [_Z43gemm_kernel_global_blocking_shared_registerILi32ELi32ELi32ELi16EEvPKfS1_Pfiii_param_3];
	ld.param.u32 	%r23, [_Z43gemm_kernel_global_blocking_shared_registerILi32ELi32ELi32ELi16EEvPKfS1_Pfiii_param_4];
	ld.param.u32 	%r24, [_Z43gemm_kernel_global_blocking_shared_registerILi32ELi32ELi32ELi16EEvPKfS1_Pfiii_param_5];
	mov.u32 	%r42, %tid.x;
	mov.u32 	%r44, %tid.y;
	mov.u32 	%r25, %ctaid.y;
	mov.u32 	%r26, %ctaid.x;
	shl.b32 	%r27, %r25, 5;
	shl.b32 	%r3, %r26, 5;
	add.s32 	%r4, %r27, %r44;
	add.s32 	%r5, %r3, %r42;
	setp.lt.s32 	%p1, %r24, 1;
	mov.f32 	%f110, 0f00000000;
	@%p1 bra 	$L__BB8_7;
	add.s32 	%r28, %r24, 31;
	shr.u32 	%r29, %r28, 5;
	shl.b32 	%r30, %r44, 7;
	mov.u32 	%r31, _ZZ43gemm_kernel_global_blocking_shared_registerILi32ELi32ELi32ELi16EEvPKfS1_PfiiiE5tileA;
	add.s32 	%r6, %r31, %r30;
	shl.b32 	%r32, %r42, 2;
	add.s32 	%r7, %r6, %r32;
	mov.u32 	%r33, _ZZ43gemm_kernel_global_blocking_shared_registerILi32ELi32ELi32ELi16EEvPKfS1_PfiiiE5tileB;
	add.s32 	%r34, %r33, %r30;
	add.s32 	%r8, %r34, %r32;
	neg.s32 	%r46, %r29;
	mad.lo.s32 	%r35, %r44, %r23, %r42;
	add.s32 	%r45, %r35, %r3;
	mad.lo.s32 	%r43, %r24, %r4, %r42;
	mov.f32 	%f110, 0f00000000;
$L__BB8_2:
	setp.ge.s32 	%p2, %r4, %r22;
	setp.ge.s32 	%p3, %r42, %r24;
	mov.f32 	%f108, 0f00000000;
	or.pred  	%p4, %p2, %p3;
	@%p4 bra 	$L__BB8_4;
	ld.param.u64 	%rd13, [_Z43gemm_kernel_global_blocking_shared_registerILi32ELi32ELi32ELi16EEvPKfS1_Pfiii_param_0];
	cvta.to.global.u64 	%rd4, %rd13;
	mul.wide.u32 	%rd5, %r43, 4;
	add.s64 	%rd6, %rd4, %rd5;
	ld.global.nc.f32 	%f108, [%rd6];
$L__BB8_4:
	setp.ge.s32 	%p5, %r5, %r23;
	st.shared.f32 	[%r7], %f108;
	setp.ge.s32 	%p6, %r44, %r24;
	mov.f32 	%f109, 0f00000000;
	or.pred  	%p7, %p6, %p5;
	@%p7 bra 	$L__BB8_6;
	ld.param.u64 	%rd14, [_Z43gemm_kernel_global_blocking_shared_registerILi32ELi32ELi32ELi16EEvPKfS1_Pfiii_param_1];
	cvta.to.global.u64 	%rd7, %rd14;
	mul.wide.s32 	%rd8, %r45, 4;
	add.s64 	%rd9, %rd7, %rd8;
	ld.global.nc.f32 	%f109, [%rd9];
$L__BB8_6:
	st.shared.f32 	[%r8], %f109;
	bar.sync 	0;
	ld.shared.f32 	%f12, [%r6];
	ld.shared.f32 	%f13, [%r6+4];
	ld.shared.f32 	%f14, [%r6+8];
	ld.shared.f32 	%f15, [%r6+12];
	ld.shared.f32 	%f16, [%r6+16];
	ld.shared.f32 	%f17, [%r6+20];
	ld.shared.f32 	%f18, [%r6+24];
	ld.shared.f32 	%f19, [%r6+28];
	ld.shared.f32 	%f20, [%r6+32];
	ld.shared.f32 	%f21, [%r6+36];
	ld.shared.f32 	%f22, [%r6+40];
	ld.shared.f32 	%f23, [%r6+44];
	ld.shared.f32 	%f24, [%r6+48];
	ld.shared.f32 	%f25, [%r6+52];
	ld.shared.f32 	%f26, [%r6+56];
	ld.shared.f32 	%f27, [%r6+60];
	mov.u32 	%r36, %tid.x;
	shl.b32 	%r37, %r36, 2;
	mov.u32 	%r38, _ZZ43gemm_kernel_global_blocking_shared_registerILi32ELi32ELi32ELi16EEvPKfS1_PfiiiE5tileB;
	add.s32 	%r39, %r38, %r37;
	ld.shared.f32 	%f28, [%r39];
	fma.rn.f32 	%f29, %f12, %f28, %f110;
	ld.shared.f32 	%f30, [%r39+128];
	fma.rn.f32 	%f31, %f13, %f30, %f29;
	ld.shared.f32 	%f32, [%r39+256];
	fma.rn.f32 	%f33, %f14, %f32, %f31;
	ld.shared.f32 	%f34, [%r39+384];
	fma.rn.f32 	%f35, %f15, %f34, %f33;
	ld.shared.f32 	%f36, [%r39+512];
	fma.rn.f32 	%f37, %f16, %f36, %f35;
	ld.shared.f32 	%f38, [%r39+640];
	fma.rn.f32 	%f39, %f17, %f38, %f37;
	ld.shared.f32 	%f40, [%r39+768];
	fma.rn.f32 	%f41, %f18, %f40, %f39;
	ld.shared.f32 	%f42, [%r39+896];
	fma.rn.f32 	%f43, %f19, %f42, %f41;
	ld.shared.f32 	%f44, [%r39+1024];
	fma.rn.f32 	%f45, %f20, %f44, %f43;
	ld.shared.f32 	%f46, [%r39+1152];
	fma.rn.f32 	%f47, %f21, %f46, %f45;
	ld.shared.f32 	%f48, [%r39+1280];
	fma.rn.f32 	%f49, %f22, %f48, %f47;
	ld.shared.f32 	%f50, [%r39+1408];
	fma.rn.f32 	%f51, %f23, %f50, %f49;
	ld.shared.f32 	%f52, [%r39+1536];
	fma.rn.f32 	%f53, %f24, %f52, %f51;
	ld.shared.f32 	%f54, [%r39+1664];
	fma.rn.f32 	%f55, %f25, %f54, %f53;
	ld.shared.f32 	%f56, [%r39+1792];
	fma.rn.f32 	%f57, %f26, %f56, %f55;
	ld.shared.f32 	%f58, [%r39+1920];
	fma.rn.f32 	%f59, %f27, %f58, %f57;
	ld.shared.f32 	%f60, [%r6+64];
	ld.shared.f32 	%f61, [%r6+68];
	ld.shared.f32 	%f62, [%r6+72];
	ld.shared.f32 	%f63, [%r6+76];
	ld.shared.f32 	%f64, [%r6+80];
	ld.shared.f32 	%f65, [%r6+84];
	ld.shared.f32 	%f66, [%r6+88];
	ld.shared.f32 	%f67, [%r6+92];
	ld.shared.f32 	%f68, [%r6+96];
	ld.shared.f32 	%f69, [%r6+100];
	ld.shared.f32 	%f70, [%r6+104];
	ld.shared.f32 	%f71, [%r6+108];
	ld.shared.f32 	%f72, [%r6+112];
	ld.shared.f32 	%f73, [%r6+116];
	ld.shared.f32 	%f74, [%r6+120];
	ld.shared.f32 	%f75, [%r6+124];
	ld.shared.f32 	%f76, [%r39+2048];
	fma.rn.f32 	%f77, %f60, %f76, %f59;
	ld.shared.f32 	%f78, [%r39+2176];
	fma.rn.f32 	%f79, %f61, %f78, %f77;
	ld.shared.f32 	%f80, [%r39+2304];
	fma.rn.f32 	%f81, %f62, %f80, %f79;
	ld.shared.f32 	%f82, [%r39+2432];
	fma.rn.f32 	%f83, %f63, %f82, %f81;
	ld.shared.f32 	%f84, [%r39+2560];
	fma.rn.f32 	%f85, %f64, %f84, %f83;
	ld.shared.f32 	%f86, [%r39+2688];
	fma.rn.f32 	%f87, %f65, %f86, %f85;
	ld.shared.f32 	%f88, [%r39+2816];
	fma.rn.f32 	%f89, %f66, %f88, %f87;
	ld.shared.f32 	%f90, [%r39+2944];
	fma.rn.f32 	%f91, %f67, %f90, %f89;
	ld.shared.f32 	%f92, [%r39+3072];
	fma.rn.f32 	%f93, %f68, %f92, %f91;
	ld.shared.f32 	%f94, [%r39+3200];
	fma.rn.f32 	%f95, %f69, %f94, %f93;
	ld.shared.f32 	%f96, [%r39+3328];
	fma.rn.f32 	%f97, %f70, %f96, %f95;
	ld.shared.f32 	%f98, [%r39+3456];
	fma.rn.f32 	%f99, %f71, %f98, %f97;
	ld.shared.f32 	%f100, [%r39+3584];
	fma.rn.f32 	%f101, %f72, %f100, %f99;
	ld.shared.f32 	%f102, [%r39+3712];
	fma.rn.f32 	%f103, %f73, %f102, %f101;
	ld.shared.f32 	%f104, [%r39+3840];
	fma.rn.f32 	%f105, %f74, %f104, %f103;
	ld.shared.f32 	%f106, [%r39+3968];
	fma.rn.f32 	%f110, %f75, %f106, %f105;
	bar.sync 	0;
	add.s32 	%r46, %r46, 1;
	setp.ne.s32 	%p8, %r46, 0;
	shl.b32 	%r40, %r23, 5;
	add.s32 	%r45, %r45, %r40;
	add.s32 	%r44, %r44, 32;
	add.s32 	%r43, %r43, 32;
	add.s32 	%r42, %r42, 32;
	@%p8 bra 	$L__BB8_2;
$L__BB8_7:
	setp.ge.s32 	%p9, %r4, %r22;
	setp.ge.s32 	%p10, %r5, %r23;
	or.pred  	%p11, %p9, %p10;
	@%p11 bra 	$L__BB8_9;
	ld.param.u64 	%rd15, [_Z43gemm_kernel_global_blocking_shared_registerILi32ELi32ELi32ELi16EEvPKfS1_Pfiii_param_2];
	mad.lo.s32 	%r41, %r23, %r4, %r5;
	cvta.to.global.u64 	%rd10, %rd15;
	mul.wide.u32 	%rd11, %r41, 4;
	add.s64 	%rd12, %rd10, %rd11;
	st.global.f32 	[%rd12], %f110;
$L__BB8_9:
	ret;

}
	// .globl	_Z43gemm_kernel_global_blocking_shared_registerILi32ELi32ELi32ELi32EEvPKfS1_Pfiii
.visible .entry _Z43gemm_kernel_global_blocking_shared_registerILi32ELi32ELi32ELi32EEvPKfS1_Pfiii(
	.param .u64 .ptr .align 1 _Z43gemm_kernel_global_blocking_shared_registerILi32ELi32ELi32ELi32EEvPKfS1_Pfiii_param_0,
	.param .u64 .ptr .align 1 _Z43gemm_kernel_global_blocking_shared_registerILi32ELi32ELi32ELi32EEvPKfS1_Pfiii_param_1,
	.param .u64 .ptr .align 1 _Z43gemm_kernel_global_blocking_shared_registerILi32ELi32ELi32ELi32EEvPKfS1_Pfiii_param_2,
	.param .u32 _Z43gemm_kernel_global_blocking_shared_registerILi32ELi32ELi32ELi32EEvPKfS1_Pfiii_param_3,
	.param .u32 _Z43gemm_kernel_global_blocking_shared_registerILi32ELi32ELi32ELi32EEvPKfS1_Pfiii_param_4,
	.param .u32 _Z43gemm_kernel_global_blocking_shared_registerILi32ELi32ELi32ELi32EEvPKfS1_Pfiii_param_5
)
{
	.reg .pred 	%p<12>;
	.reg .b32 	%r<47>;
	.reg .b32 	%f<111>;
	.reg .b64 	%rd<16>;
	// demoted variable
	.shared .align 4 .b8 _ZZ43gemm_kernel_global_blocking_shared_registerILi32ELi32ELi32ELi32EEvPKfS1_PfiiiE5tileA[4096];
	// demoted variable
	.shared .align 4 .b8 _ZZ43gemm_kernel_global_blocking_shared_registerILi32ELi32ELi32ELi32EEvPKfS1_PfiiiE5tileB[4096];
	ld.param.u32 	%r22, [_Z43gemm_kernel_global_blocking_shared_registerILi32ELi32ELi32ELi32EEvPKfS1_Pfiii_param_3];
	ld.param.u32 	%r23, [_Z43gemm_kernel_global_blocking_shared_registerILi32ELi32ELi32ELi32EEvPKfS1_Pfiii_param_4];
	ld.param.u32 	%r24, [_Z43gemm_kernel_global_blocking_shared_registerILi32ELi32ELi32ELi32EEvPKfS1_Pfiii_param_5];
	mov.u32 	%r42, %tid.x;
	mov.u32 	%r44, %tid.y;
	mov.u32 	%r25, %ctaid.y;
	mov.u32 	%r26, %ctaid.x;
	shl.b32 	%r27, %r25, 5;
	shl.b32 	%r3, %r26, 5;
	add.s32 	%r4, %r27, %r44;
	add.s32 	%r5, %r3, %r42;
	setp.lt.s32 	%p1, %r24, 1;
	mov.f32 	%f110, 0f00000000;
	@%p1 bra 	$L__BB9_7;
	add.s32 	%r28, %r24, 31;
	shr.u32 	%r29, %r28, 5;
	shl.b32 	%r30, %r44, 7;
	mov.u32 	%r31, _ZZ43gemm_kernel_global_blocking_shared_registerILi32ELi32ELi32ELi32EEvPKfS1_PfiiiE5tileA;
	add.s32 	%r6, %r31, %r30;
	shl.b32 	%r32, %r42, 2;
	add.s32 	%r7, %r6, %r32;
	mov.u32 	%r33, _ZZ43gemm_kernel_global_blocking_shared_registerILi32ELi32ELi32ELi32EEvPKfS1_PfiiiE5tileB;
	add.s32 	%r34, %r33, %r30;
	add.s32 	%r8, %r34, %r32;
	neg.s32 	%r46, %r29;
	mad.lo.s32 	%r35, %r44, %r23, %r42;
	add.s32 	%r45, %r35, %r3;
	mad.lo.s32 	%r43, %r24, %r4, %r42;
	mov.f32 	%f110, 0f00000000;
$L__BB9_2:
	setp.ge.s32 	%p2, %r4, %r22;
	setp.ge.s32 	%p3, %r42, %r24;
	mov.f32 	%f108, 0f00000000;
	or.pred  	%p4, %p2, %p3;
	@%p4 bra 	$L__BB9_4;
	ld.param.u64 	%rd13, [_Z43gemm_kernel_global_blocking_shared_registerILi32ELi32ELi32ELi32EEvPKfS1_Pfiii_param_0];
	cvta.to.global.u64 	%rd4, %rd13;
	mul.wide.u32 	%rd5, %r43, 4;
	add.s64 	%rd6, %rd4, %rd5;
	ld.global.nc.f32 	%f108, [%rd6];
$L__BB9_4:
	setp.ge.s32 	%p5, %r5, %r23;
	st.shared.f32 	[%r7], %f108;
	setp.ge.s32 	%p6, %r44, %r24;
	mov.f32 	%f109, 0f00000000;
	or.pred  	%p7, %p6, %p5;
	@%p7 bra 	$L__BB9_6;
	ld.param.u64 	%rd14, [_Z43gemm_kernel_global_blocking_shared_registerILi32ELi32ELi32ELi32EEvPKfS1_Pfiii_param_1];
	cvta.to.global.u64 	%rd7, %rd14;
	mul.wide.s32 	%rd8, %r45, 4;
	add.s64 	%rd9, %rd7, %rd8;
	ld.global.nc.f32 	%f109, [%rd9];
$L__BB9_6:
	st.shared.f32 	[%r8], %f109;
	bar.sync 	0;
	ld.shared.f32 	%f12, [%r6];
	ld.shared.f32 	%f13, [%r6+4];
	ld.shared.f32 	%f14, [%r6+8];
	ld.shared.f32 	%f15, [%r6+12];
	ld.shared.f32 	%f16, [%r6+16];
	ld.shared.f32 	%f17, [%r6+20];
	ld.shared.f32 	%f18, [%r6+24];
	ld.shared.f32 	%f19, [%r6+28];
	ld.shared.f32 	%f20, [%r6+32];
	ld.shared.f32 	%f21, [%r6+36];
	ld.shared.f32 	%f22, [%r6+40];
	ld.shared.f32 	%f23, [%r6+44];
	ld.shared.f32 	%f24, [%r6+48];
	ld.shared.f32 	%f25, [%r6+52];
	ld.shared.f32 	%f26, [%r6+56];
	ld.shared.f32 	%f27, [%r6+60];
	ld.shared.f32 	%f28, [%r6+64];
	ld.shared.f32 	%f29, [%r6+68];
	ld.shared.f32 	%f30, [%r6+72];
	ld.shared.f32 	%f31, [%r6+76];
	ld.shared.f32 	%f32, [%r6+80];
	ld.shared.f32 	%f33, [%r6+84];
	ld.shared.f32 	%f34, [%r6+88];
	ld.shared.f32 	%f35, [%r6+92];
	ld.shared.f32 	%f36, [%r6+96];
	ld.shared.f32 	%f37, [%r6+100];
	ld.shared.f32 	%f38, [%r6+104];
	ld.shared.f32 	%f39, [%r6+108];
	ld.shared.f32 	%f40, [%r6+112];
	ld.shared.f32 	%f41, [%r6+116];
	ld.shared.f32 	%f42, [%r6+120];
	ld.shared.f32 	%f43, [%r6+124];
	mov.u32 	%r36, %tid.x;
	shl.b32 	%r37, %r36, 2;
	mov.u32 	%r38, _ZZ43gemm_kernel_global_blocking_shared_registerILi32ELi32ELi32ELi32EEvPKfS1_PfiiiE5tileB;
	add.s32 	%r39, %r38, %r37;
	ld.shared.f32 	%f44, [%r39];
	fma.rn.f32 	%f45, %f12, %f44, %f110;
	ld.shared.f32 	%f46, [%r39+128];
	fma.rn.f32 	%f47, %f13, %f46, %f45;
	ld.shared.f32 	%f48, [%r39+256];
	fma.rn.f32 	%f49, %f14, %f48, %f47;
	ld.shared.f32 	%f50, [%r39+384];
	fma.rn.f32 	%f51, %f15, %f50, %f49;
	ld.shared.f32 	%f52, [%r39+512];
	fma.rn.f32 	%f53, %f16, %f52, %f51;
	ld.shared.f32 	%f54, [%r39+640];
	fma.rn.f32 	%f55, %f17, %f54, %f53;
	ld.shared.f32 	%f56, [%r39+768];
	fma.rn.f32 	%f57, %f18, %f56, %f55;
	ld.shared.f32 	%f58, [%r39+896];
	fma.rn.f32 	%f59, %f19, %f58, %f57;
	ld.shared.f32 	%f60, [%r39+1024];
	fma.rn.f32 	%f61, %f20, %f60, %f59;
	ld.shared.f32 	%f62, [%r39+1152];
	fma.rn.f32 	%f63, %f21, %f62, %f61;
	ld.shared.f32 	%f64, [%r39+1280];
	fma.rn.f32 	%f65, %f22, %f64, %f63;
	ld.shared.f32 	%f66, [%r39+1408];
	fma.rn.f32 	%f67, %f23, %f66, %f65;
	ld.shared.f32 	%f68, [%r39+1536];
	fma.rn.f32 	%f69, %f24, %f68, %f67;
	ld.shared.f32 	%f70, [%r39+1664];
	fma.rn.f32 	%f71, %f25, %f70, %f69;
	ld.shared.f32 	%f72, [%r39+1792];
	fma.rn.f32 	%f73, %f26, %f72, %f71;
	ld.shared.f32 	%f74, [%r39+1920];
	fma.rn.f32 	%f75, %f27, %f74, %f73;
	ld.shared.f32 	%f76, [%r39+2048];
	fma.rn.f32 	%f77, %f28, %f76, %f75;
	ld.shared.f32 	%f78, [%r39+2176];
	fma.rn.f32 	%f79, %f29, %f78, %f77;
	ld.shared.f32 	%f80, [%r39+2304];
	fma.rn.f32 	%f81, %f30, %f80, %f79;
	ld.shared.f32 	%f82, [%r39+2432];
	fma.rn.f32 	%f83, %f31, %f82, %f81;
	ld.shared.f32 	%f84, [%r39+2560];
	fma.rn.f32 	%f85, %f32, %f84, %f83;
	ld.shared.f32 	%f86, [%r39+2688];
	fma.rn.f32 	%f87, %f33, %f86, %f85;
	ld.shared.f32 	%f88, [%r39+2816];
	fma.rn.f32 	%f89, %f34, %f88, %f87;
	ld.shared.f32 	%f90, [%r39+2944];
	fma.rn.f32 	%f91, %f35, %f90, %f89;
	ld.shared.f32 	%f92, [%r39+3072];
	fma.rn.f32 	%f93, %f36, %f92, %f91;
	ld.shared.f32 	%f94, [%r39+3200];
	fma.rn.f32 	%f95, %f37, %f94, %f93;
	ld.shared.f32 	%f96, [%r39+3328];
	fma.rn.f32 	%f97, %f38, %f96, %f95;
	ld.shared.f32 	%f98, [%r39+3456];
	fma.rn.f32 	%f99, %f39, %f98, %f97;
	ld.shared.f32 	%f100, [%r39+3584];
	fma.rn.f32 	%f101, %f40, %f100, %f99;
	ld.shared.f32 	%f102, [%r39+3712];
	fma.rn.f32 	%f103, %f41, %f102, %f101;
	ld.shared.f32 	%f104, [%r39+3840];
	fma.rn.f32 	%f105, %f42, %f104, %f103;
	ld.shared.f32 	%f106, [%r39+3968];
	fma.rn.f32 	%f110, %f43, %f106, %f105;
	bar.sync 	0;
	add.s32 	%r46, %r46, 1;
	setp.ne.s32 	%p8, %r46, 0;
	shl.b32 	%r40, %r23, 5;
	add.s32 	%r45, %r45, %r40;
	add.s32 	%r44, %r44, 32;
	add.s32 	%r43, %r43, 32;
	add.s32 	%r42, %r42, 32;
	@%p8 bra 	$L__BB9_2;
$L__BB9_7:
	setp.ge.s32 	%p9, %r4, %r22;
	setp.ge.s32 	%p10, %r5, %r23;
	or.pred  	%p11, %p9, %p10;
	@%p11 bra 	$L__BB9_9;
	ld.param.u64 	%rd15, [_Z43gemm_kernel_global_blocking_shared_registerILi32ELi32ELi32ELi32EEvPKfS1_Pfiii_param_2];
	mad.lo.s32 	%r41, %r23, %r4, %r5;
	cvta.to.global.u64 	%rd10, %rd15;
	mul.wide.u32 	%rd11, %r41, 4;
	add.s64 	%rd12, %rd10, %rd11;
	st.global.f32 	[%rd12], %f110;
$L__BB9_9:
	ret;

}
	// .globl	_Z43gemm_kernel_global_blocking_shared_prefetchILi16ELi16ELi16EEvPKfS1_Pfiii
.visible .entry _Z43gemm_kernel_global_blocking_shared_prefetchILi16ELi16ELi16EEvPKfS1_Pfiii(
	.param .u64 .ptr .align 1 _Z43gemm_kernel_global_blocking_shared_prefetchILi16ELi16ELi16EEvPKfS1_Pfiii_param_0,
	.param .u64 .ptr .align 1 _Z43gemm_kernel_global_blocking_shared_prefetchILi16ELi16ELi16EEvPKfS1_Pfiii_param_1,
	.param .u64 .ptr .align 1 _Z43gemm_kernel_global_blocking_shared_prefetchILi16ELi16ELi16EEvPKfS1_Pfiii_param_2,
	.param .u32 _Z43gemm_kernel_global_blocking_shared_prefetchILi16ELi16ELi16EEvPKfS1_Pfiii_param_3,
	.param .u32 _Z43gemm_kernel_global_blocking_shared_prefetchILi16ELi16ELi16EEvPKfS1_Pfiii_param_4,
	.param .u32 _Z43gemm_kernel_global_blocking_shared_prefetchILi16ELi16ELi16EEvPKfS1_Pfiii_param_5
)
{
	.reg .pred 	%p<19>;
	.reg .b32 	%r<82>;
	.reg .b32 	%f<59>;
	.reg .b64 	%rd<17>;
	// demoted variable
	.shared .align 4 .b8 _ZZ43gemm_kernel_global_blocking_shared_prefetchILi16ELi16ELi16EEvPKfS1_PfiiiE5tileA[2048];
	// demoted variable
	.shared .align 4 .b8 _ZZ43gemm_kernel_global_blocking_shared_prefetchILi16ELi16ELi16EEvPKfS1_PfiiiE5tileB[2048];
	ld.param.u64 	%rd4, [_Z43gemm_kernel_global_blocking_shared_prefetchILi16ELi16ELi16EEvPKfS1_Pfiii_param_0];
	ld.param.u64 	%rd5, [_Z43gemm_kernel_global_blocking_shared_prefetchILi16ELi16ELi16EEvPKfS1_Pfiii_param_1];
	ld.param.u64 	%rd3, [_Z43gemm_kernel_global_blocking_shared_prefetchILi16ELi16ELi16EEvPKfS1_Pfiii_param_2];
	ld.param.u32 	%r28, [_Z43gemm_kernel_global_blocking_shared_prefetchILi16ELi16ELi16EEvPKfS1_Pfiii_param_3];
	ld.param.u32 	%r29, [_Z43gemm_kernel_global_blocking_shared_prefetchILi16ELi16ELi16EEvPKfS1_Pfiii_param_4];
	ld.param.u32 	%r30, [_Z43gemm_kernel_global_blocking_shared_prefetchILi16ELi16ELi16EEvPKfS1_Pfiii_param_5];
	cvta.to.global.u64 	%rd1, %rd5;
	cvta.to.global.u64 	%rd2, %rd4;
	mov.u32 	%r76, %tid.x;
	mov.u32 	%r78, %tid.y;
	mov.u32 	%r31, %ctaid.y;
	mov.u32 	%r32, %ctaid.x;
	shl.b32 	%r33, %r31, 4;
	add.s32 	%r3, %r33, %r78;
	shl.b32 	%r4, %r32, 4;
	add.s32 	%r5, %r4, %r76;
	add.s32 	%r34, %r30, 15;
	shr.s32 	%r35, %r34, 31;
	shr.u32 	%r36, %r35, 28;
	add.s32 	%r37, %r34, %r36;
	shr.s32 	%r6, %r37, 4;
	setp.ge.s32 	%p1, %r3, %r28;
	setp.ge.s32 	%p2, %r76, %r30;
	shl.b32 	%r38, %r78, 6;
	mov.u32 	%r39, _ZZ43gemm_kernel_global_blocking_shared_prefetchILi16ELi16ELi16EEvPKfS1_PfiiiE5tileA;
	add.s32 	%r40, %r39, %r38;
	shl.b32 	%r41, %r76, 2;
	add.s32 	%r7, %r40, %r41;
	or.pred  	%p3, %p1, %p2;
	@%p3 bra 	$L__BB10_2;
	mad.lo.s32 	%r43, %r30, %r3, %r76;
	mul.wide.u32 	%rd6, %r43, 4;
	add.s64 	%rd7, %rd2, %rd6;
	ld.global.nc.f32 	%f4, [%rd7];
	st.shared.f32 	[%r7], %f4;
	bra.uni 	$L__BB10_3;
$L__BB10_2:
	mov.b32 	%r42, 0;
	st.shared.u32 	[%r7], %r42;
$L__BB10_3:
	setp.ge.s32 	%p4, %r78, %r30;
	setp.ge.s32 	%p5, %r5, %r29;
	mov.u32 	%r45, _ZZ43gemm_kernel_global_blocking_shared_prefetchILi16ELi16ELi16EEvPKfS1_PfiiiE5tileB;
	add.s32 	%r46, %r45, %r38;
	add.s32 	%r8, %r46, %r41;
	or.pred  	%p6, %p4, %p5;
	@%p6 bra 	$L__BB10_5;
	mad.lo.s32 	%r49, %r29, %r78, %r5;
	mul.wide.u32 	%rd8, %r49, 4;
	add.s64 	%rd9, %rd1, %rd8;
	ld.global.nc.f32 	%f5, [%rd9];
	st.shared.f32 	[%r8], %f5;
	bra.uni 	$L__BB10_6;
$L__BB10_5:
	mov.b32 	%r48, 0;
	st.shared.u32 	[%r8], %r48;
$L__BB10_6:
	bar.sync 	0;
	setp.lt.s32 	%p7, %r30, 1;
	mov.f32 	%f58, 0f00000000;
	@%p7 bra 	$L__BB10_16;
	add.s32 	%r9, %r45, %r41;
	max.s32 	%r53, %r6, 1;
	neg.s32 	%r80, %r53;
	add.s32 	%r54, %r78, 16;
	mad.lo.s32 	%r55, %r29, %r54, %r76;
	add.s32 	%r79, %r55, %r4;
	shl.b32 	%r12, %r29, 4;
	mad.lo.s32 	%r77, %r30, %r3, %r76;
	mov.f32 	%f58, 0f00000000;
	mov.b32 	%r81, 0;
$L__BB10_8:
	mov.u32 	%r19, %r81;
	add.s32 	%r81, %r19, 1;
	and.b32  	%r21, %r19, 1;
	xor.b32  	%r22, %r21, 1;
	setp.ge.s32 	%p8, %r81, %r6;
	@%p8 bra 	$L__BB10_15;
	setp.ge.s32 	%p9, %r3, %r28;
	add.s32 	%r56, %r76, 16;
	setp.ge.s32 	%p10, %r56, %r30;
	or.pred  	%p11, %p9, %p10;
	@%p11 bra 	$L__BB10_11;
	add.s32 	%r60, %r77, 16;
	mul.wide.u32 	%rd10, %r60, 4;
	add.s64 	%rd11, %rd2, %rd10;
	ld.global.nc.f32 	%f8, [%rd11];
	shl.b32 	%r61, %r22, 10;
	add.s32 	%r62, %r7, %r61;
	st.shared.f32 	[%r62], %f8;
	bra.uni 	$L__BB10_12;
$L__BB10_11:
	shl.b32 	%r57, %r22, 10;
	add.s32 	%r58, %r7, %r57;
	mov.b32 	%r59, 0;
	st.shared.u32 	[%r58], %r59;
$L__BB10_12:
	setp.ge.s32 	%p12, %r5, %r29;
	add.s32 	%r63, %r78, 16;
	setp.ge.s32 	%p13, %r63, %r30;
	or.pred  	%p14, %p13, %p12;
	@%p14 bra 	$L__BB10_14;
	mul.wide.s32 	%rd12, %r79, 4;
	add.s64 	%rd13, %rd1, %rd12;
	ld.global.nc.f32 	%f9, [%rd13];
	shl.b32 	%r67, %r22, 10;
	add.s32 	%r68, %r8, %r67;
	st.shared.f32 	[%r68], %f9;
	bra.uni 	$L__BB10_15;
$L__BB10_14:
	shl.b32 	%r64, %r22, 10;
	add.s32 	%r65, %r8, %r64;
	mov.b32 	%r66, 0;
	st.shared.u32 	[%r65], %r66;
$L__BB10_15:
	shl.b32 	%r69, %r21, 10;
	add.s32 	%r71, %r39, %r69;
	add.s32 	%r73, %r71, %r38;
	add.s32 	%r74, %r9, %r69;
	ld.shared.f32 	%f10, [%r73+4];
	ld.shared.f32 	%f11, [%r74+64];
	ld.shared.f32 	%f12, [%r74];
	ld.shared.f32 	%f13, [%r73];
	fma.rn.f32 	%f14, %f13, %f12, %f58;
	ld.shared.f32 	%f15, [%r73+8];
	ld.shared.f32 	%f16, [%r74+128];
	fma.rn.f32 	%f17, %f10, %f11, %f14;
	ld.shared.f32 	%f18, [%r73+12];
	ld.shared.f32 	%f19, [%r74+192];
	fma.rn.f32 	%f20, %f15, %f16, %f17;
	ld.shared.f32 	%f21, [%r73+16];
	ld.shared.f32 	%f22, [%r74+256];
	fma.rn.f32 	%f23, %f18, %f19, %f20;
	ld.shared.f32 	%f24, [%r73+20];
	ld.shared.f32 	%f25, [%r74+320];
	fma.rn.f32 	%f26, %f21, %f22, %f23;
	ld.shared.f32 	%f27, [%r73+24];
	ld.shared.f32 	%f28, [%r74+384];
	fma.rn.f32 	%f29, %f24, %f25, %f26;
	ld.shared.f32 	%f30, [%r73+28];
	ld.shared.f32 	%f31, [%r74+448];
	fma.rn.f32 	%f32, %f27, %f28, %f29;
	ld.shared.f32 	%f33, [%r73+32];
	ld.shared.f32 	%f34, [%r74+512];
	fma.rn.f32 	%f35, %f30, %f31, %f32;
	ld.shared.f32 	%f36, [%r73+36];
	ld.shared.f32 	%f37, [%r74+576];
	fma.rn.f32 	%f38, %f33, %f34, %f35;
	ld.shared.f32 	%f39, [%r73+40];
	ld.shared.f32 	%f40, [%r74+640];
	fma.rn.f32 	%f41, %f36, %f37, %f38;
	ld.shared.f32 	%f42, [%r73+44];
	ld.shared.f32 	%f43, [%r74+704];
	fma.rn.f32 	%f44, %f39, %f40, %f41;
	ld.shared.f32 	%f45, [%r73+48];
	ld.shared.f32 	%f46, [%r74+768];
	fma.rn.f32 	%f47, %f42, %f43, %f44;
	ld.shared.f32 	%f48, [%r73+52];
	ld.shared.f32 	%f49, [%r74+832];
	fma.rn.f32 	%f50, %f45, %f46, %f47;
	ld.shared.f32 	%f51, [%r73+56];
	ld.shared.f32 	%f52, [%r74+896];
	fma.rn.f32 	%f53, %f48, %f49, %f50;
	ld.shared.f32 	%f54, [%r73+60];
	ld.shared.f32 	%f55, [%r74+960];
	fma.rn.f32 	%f56, %f51, %f52, %f53;
	fma.rn.f32 	%f58, %f54, %f55, %f56;
	bar.sync 	0;
	add.s32 	%r80, %r80, 1;
	setp.ne.s32 	%p15, %r80, 0;
	add.s32 	%r79, %r79, %r12;
	add.s32 	%r78, %r78, 16;
	add.s32 	%r77, %r77, 16;
	add.s32 	%r76, %r76, 16;
	@%p15 bra 	$L__BB10_8;
$L__BB10_16:
	setp.ge.s32 	%p16, %r5, %r29;
	setp.ge.s32 	%p17, %r3, %r28;
	or.pred  	%p18, %p17, %p16;
	@%p18 bra 	$L__BB10_18;
	mad.lo.s32 	%r75, %r29, %r3, %r5;
	cvta.to.global.u64 	%rd14, %rd3;
	mul.wide.u32 	%rd15, %r75, 4;
	add.s64 	%rd16, %rd14, %rd15;
	st.global.f32 	[%rd16], %f58;
$L__BB10_18:
	ret;

}
	// .globl	_Z43gemm_kernel_global_blocking_shared_prefetchILi32ELi32ELi32EEvPKfS1_Pfiii
.visible .entry _Z43gemm_kernel_global_blocking_shared_prefetchILi32ELi32ELi32EEvPKfS1_Pfiii(
	.param .u64 .ptr .align 1 _Z43gemm_kernel_global_blocking_shared_prefetchILi32ELi32ELi32EEvPKfS1_Pfiii_param_0,
	.param .u64 .ptr .align 1 _Z43gemm_kernel_global_blocking_shared_prefetchILi32ELi32ELi32EEvPKfS1_Pfiii_param_1,
	.param .u64 .ptr .align 1 _Z43gemm_kernel_global_blocking_shared_prefetchILi32ELi32ELi32EEvPKfS1_Pfiii_param_2,
	.param .u32 _Z43gemm_kernel_global_blocking_shared_prefetchILi32ELi32ELi32EEvPKfS1_Pfiii_param_3,
	.param .u32 _Z43gemm_kernel_global_blocking_shared_prefetchILi32ELi32ELi32EEvPKfS1_Pfiii_param_4,
	.param .u32 _Z43gemm_kernel_global_blocking_shared_prefetchILi32ELi32ELi32EEvPKfS1_Pfiii_param_5
)
{
	.reg .pred 	%p<19>;
	.reg .b32 	%r<82>;
	.reg .b32 	%f<107>;
	.reg .b64 	%rd<17>;
	// demoted variable
	.shared .align 4 .b8 _ZZ43gemm_kernel_global_blocking_shared_prefetchILi32ELi32ELi32EEvPKfS1_PfiiiE5tileA[8192];
	// demoted variable
	.shared .align 4 .b8 _ZZ43gemm_kernel_global_blocking_shared_prefetchILi32ELi32ELi32EEvPKfS1_PfiiiE5tileB[8192];
	ld.param.u64 	%rd4, [_Z43gemm_kernel_global_blocking_shared_prefetchILi32ELi32ELi32EEvPKfS1_Pfiii_param_0];
	ld.param.u64 	%rd5, [_Z43gemm_kernel_global_blocking_shared_prefetchILi32ELi32ELi32EEvPKfS1_Pfiii_param_1];
	ld.param.u64 	%rd3, [_Z43gemm_kernel_global_blocking_shared_prefetchILi32ELi32ELi32EEvPKfS1_Pfiii_param_2];
	ld.param.u32 	%r28, [_Z43gemm_kernel_global_blocking_shared_prefetchILi32ELi32ELi32EEvPKfS1_Pfiii_param_3];
	ld.param.u32 	%r29, [_Z43gemm_kernel_global_blocking_shared_prefetchILi32ELi32ELi32EEvPKfS1_Pfiii_param_4];
	ld.param.u32 	%r30, [_Z43gemm_kernel_global_blocking_shared_prefetchILi32ELi32ELi32EEvPKfS1_Pfiii_param_5];
	cvta.to.global.u64 	%rd1, %rd5;
	cvta.to.global.u64 	%rd2, %rd4;
	mov.u32 	%r76, %tid.x;
	mov.u32 	%r78, %tid.y;
	mov.u32 	%r31, %ctaid.y;
	mov.u32 	%r32, %ctaid.x;
	shl.b32 	%r33, %r31, 5;
	add.s32 	%r3, %r33, %r78;
	shl.b32 	%r4, %r32, 5;
	add.s32 	%r5, %r4, %r76;
	add.s32 	%r34, %r30, 31;
	shr.s32 	%r35, %r34, 31;
	shr.u32 	%r36, %r35, 27;
	add.s32 	%r37, %r34, %r36;
	shr.s32 	%r6, %r37, 5;
	setp.ge.s32 	%p1, %r3, %r28;
	setp.ge.s32 	%p2, %r76, %r30;
	shl.b32 	%r38, %r78, 7;
	mov.u32 	%r39, _ZZ43gemm_kernel_global_blocking_shared_prefetchILi32ELi32ELi32EEvPKfS1_PfiiiE5tileA;
	add.s32 	%r40, %r39, %r38;
	shl.b32 	%r41, %r76, 2;
	add.s32 	%r7, %r40, %r41;
	or.pred  	%p3, %p1, %p2;
	@%p3 bra 	$L__BB11_2;
	mad.lo.s32 	%r43, %r30, %r3, %r76;
	mul.wide.u32 	%rd6, %r43, 4;
	add.s64 	%rd7, %rd2, %rd6;
	ld.global.nc.f32 	%f4, [%rd7];
	st.shared.f32 	[%r7], %f4;
	bra.uni 	$L__BB11_3;
$L__BB11_2:
	mov.b32 	%r42, 0;
	st.shared.u32 	[%r7], %r42;
$L__BB11_3:
	setp.ge.s32 	%p4, %r78, %r30;
	setp.ge.s32 	%p5, %r5, %r29;
	mov.u32 	%r45, _ZZ43gemm_kernel_global_blocking_shared_prefetchILi32ELi32ELi32EEvPKfS1_PfiiiE5tileB;
	add.s32 	%r46, %r45, %r38;
	add.s32 	%r8, %r46, %r41;
	or.pred  	%p6, %p4, %p5;
	@%p6 bra 	$L__BB11_5;
	mad.lo.s32 	%r49, %r29, %r78, %r5;
	mul.wide.u32 	%rd8, %r49, 4;
	add.s64 	%rd9, %rd1, %rd8;
	ld.global.nc.f32 	%f5, [%rd9];
	st.shared.f32 	[%r8], %f5;
	bra.uni 	$L__BB11_6;
$L__BB11_5:
	mov.b32 	%r48, 0;
	st.shared.u32 	[%r8], %r48;
$L__BB11_6:
	bar.sync 	0;
	setp.lt.s32 	%p7, %r30, 1;
	mov.f32 	%f106, 0f00000000;
	@%p7 bra 	$L__BB11_16;
	add.s32 	%r9, %r45, %r41;
	max.s32 	%r53, %r6, 1;
	neg.s32 	%r80, %r53;
	add.s32 	%r54, %r78, 32;
	mad.lo.s32 	%r55, %r29, %r54, %r76;
	add.s32 	%r79, %r55, %r4;
	shl.b32 	%r12, %r29, 5;
	mad.lo.s32 	%r77, %r30, %r3, %r76;
	mov.f32 	%f106, 0f00000000;
	mov.b32 	%r81, 0;
$L__BB11_8:
	mov.u32 	%r19, %r81;
	add.s32 	%r81, %r19, 1;
	and.b32  	%r21, %r19, 1;
	xor.b32  	%r22, %r21, 1;
	setp.ge.s32 	%p8, %r81, %r6;
	@%p8 bra 	$L__BB11_15;
	setp.ge.s32 	%p9, %r3, %r28;
	add.s32 	%r56, %r76, 32;
	setp.ge.s32 	%p10, %r56, %r30;
	or.pred  	%p11, %p9, %p10;
	@%p11 bra 	$L__BB11_11;
	add.s32 	%r60, %r77, 32;
	mul.wide.u32 	%rd10, %r60, 4;
	add.s64 	%rd11, %rd2, %rd10;
	ld.global.nc.f32 	%f8, [%rd11];
	shl.b32 	%r61, %r22, 12;
	add.s32 	%r62, %r7, %r61;
	st.shared.f32 	[%r62], %f8;
	bra.uni 	$L__BB11_12;
$L__BB11_11:
	shl.b32 	%r57, %r22, 12;
	add.s32 	%r58, %r7, %r57;
	mov.b32 	%r59, 0;
	st.shared.u32 	[%r58], %r59;
$L__BB11_12:
	setp.ge.s32 	%p12, %r5, %r29;
	add.s32 	%r63, %r78, 32;
	setp.ge.s32 	%p13, %r63, %r30;
	or.pred  	%p14, %p13, %p12;
	@%p14 bra 	$L__BB11_14;
	mul.wide.s32 	%rd12, %r79, 4;
	add.s64 	%rd13, %rd1, %rd12;
	ld.global.nc.f32 	%f9, [%rd13];
	shl.b32 	%r67, %r22, 12;
	add.s32 	%r68, %r8, %r67;
	st.shared.f32 	[%r68], %f9;
	bra.uni 	$L__BB11_15;
$L__BB11_14:
	shl.b32 	%r64, %r22, 12;
	add.s32 	%r65, %r8, %r64;
	mov.b32 	%r66, 0;
	st.shared.u32 	[%r65], %r66;
$L__BB11_15:
	shl.b32 	%r69, %r21, 12;
	add.s32 	%r71, %r39, %r69;
	add.s32 	%r73, %r71, %r38;
	ld.shared.f32 	%f10, [%r73];
	add.s32 	%r74, %r9, %r69;
	ld.shared.f32 	%f11, [%r74];
	ld.shared.f32 	%f12, [%r73+4];
	ld.shared.f32 	%f13, [%r74+128];
	fma.rn.f32 	%f14, %f10, %f11, %f106;
	ld.shared.f32 	%f15, [%r73+8];
	ld.shared.f32 	%f16, [%r74+256];
	fma.rn.f32 	%f17, %f12, %f13, %f14;
	ld.shared.f32 	%f18, [%r73+12];
	ld.shared.f32 	%f19, [%r74+384];
	fma.rn.f32 	%f20, %f15, %f16, %f17;
	ld.shared.f32 	%f21, [%r73+16];
	ld.shared.f32 	%f22, [%r74+512];
	fma.rn.f32 	%f23, %f18, %f19, %f20;
	ld.shared.f32 	%f24, [%r73+20];
	ld.shared.f32 	%f25, [%r74+640];
	fma.rn.f32 	%f26, %f21, %f22, %f23;
	ld.shared.f32 	%f27, [%r73+24];
	ld.shared.f32 	%f28, [%r74+768];
	fma.rn.f32 	%f29, %f24, %f25, %f26;
	ld.shared.f32 	%f30, [%r73+28];
	ld.shared.f32 	%f31, [%r74+896];
	fma.rn.f32 	%f32, %f27, %f28, %f29;
	ld.shared.f32 	%f33, [%r73+32];
	ld.shared.f32 	%f34, [%r74+1024];
	fma.rn.f32 	%f35, %f30, %f31, %f32;
	ld.shared.f32 	%f36, [%r73+36];
	ld.shared.f32 	%f37, [%r74+1152];
	fma.rn.f32 	%f38, %f33, %f34, %f35;
	ld.shared.f32 	%f39, [%r73+40];
	ld.shared.f32 	%f40, [%r74+1280];
	fma.rn.f32 	%f41, %f36, %f37, %f38;
	ld.shared.f32 	%f42, [%r73+44];
	ld.shared.f32 	%f43, [%r74+1408];
	fma.rn.f32 	%f44, %f39, %f40, %f41;
	ld.shared.f32 	%f45, [%r73+48];
	ld.shared.f32 	%f46, [%r74+1536];
	fma.rn.f32 	%f47, %f42, %f43, %f44;
	ld.shared.f32 	%f48, [%r73+52];
	ld.shared.f32 	%f49, [%r74+1664];
	fma.rn.f32 	%f50, %f45, %f46, %f47;
	ld.shared.f32 	%f51, [%r73+56];
	ld.shared.f32 	%f52, [%r74+1792];
	fma.rn.f32 	%f53, %f48, %f49, %f50;
	ld.shared.f32 	%f54, [%r73+60];
	ld.shared.f32 	%f55, [%r74+1920];
	fma.rn.f32 	%f56, %f51, %f52, %f53;
	ld.shared.f32 	%f57, [%r73+64];
	ld.shared.f32 	%f58, [%r74+2048];
	fma.rn.f32 	%f59, %f54, %f55, %f56;
	ld.shared.f32 	%f60, [%r73+68];
	ld.shared.f32 	%f61, [%r74+2176];
	fma.rn.f32 	%f62, %f57, %f58, %f59;
	ld.shared.f32 	%f63, [%r73+72];
	ld.shared.f32 	%f64, [%r74+2304];
	fma.rn.f32 	%f65, %f60, %f61, %f62;
	ld.shared.f32 	%f66, [%r73+76];
	ld.shared.f32 	%f67, [%r74+2432];
	fma.rn.f32 	%f68, %f63, %f64, %f65;
	ld.shared.f32 	%f69, [%r73+80];
	ld.shared.f32 	%f70, [%r74+2560];
	fma.rn.f32 	%f71, %f66, %f67, %f68;
	ld.shared.f32 	%f72, [%r73+84];
	ld.shared.f32 	%f73, [%r74+2688];
	fma.rn.f32 	%f74, %f69, %f70, %f71;
	ld.shared.f32 	%f75, [%r73+88];
	ld.shared.f32 	%f76, [%r74+2816];
	fma.rn.f32 	%f77, %f72, %f73, %f74;
	ld.shared.f32 	%f78, [%r73+92];
	ld.shared.f32 	%f79, [%r74+2944];
	fma.rn.f32 	%f80, %f75, %f76, %f77;
	ld.shared.f32 	%f81, [%r73+96];
	ld.shared.f32 	%f82, [%r74+3072];
	fma.rn.f32 	%f83, %f78, %f79, %f80;
	ld.shared.f32 	%f84, [%r73+100];
	ld.shared.f32 	%f85, [%r74+3200];
	fma.rn.f32 	%f86, %f81, %f82, %f83;
	ld.shared.f32 	%f87, [%r73+104];
	ld.shared.f32 	%f88, [%r74+3328];
	fma.rn.f32 	%f89, %f84, %f85, %f86;
	ld.shared.f32 	%f90, [%r73+108];
	ld.shared.f32 	%f91, [%r74+3456];
	fma.rn.f32 	%f92, %f87, %f88, %f89;
	ld.shared.f32 	%f93, [%r73+112];
	ld.shared.f32 	%f94, [%r74+3584];
	fma.rn.f32 	%f95, %f90, %f91, %f92;
	ld.shared.f32 	%f96, [%r73+116];
	ld.shared.f32 	%f97, [%r74+3712];
	fma.rn.f32 	%f98, %f93, %f94, %f95;
	ld.shared.f32 	%f99, [%r73+120];
	ld.shared.f32 	%f100, [%r74+3840];
	fma.rn.f32 	%f101, %f96, %f97, %f98;
	ld.shared.f32 	%f102, [%r73+124];
	ld.shared.f32 	%f103, [%r74+3968];
	fma.rn.f32 	%f104, %f99, %f100, %f101;
	fma.rn.f32 	%f106, %f102, %f103, %f104;
	bar.sync 	0;
	add.s32 	%r80, %r80, 1;
	setp.ne.s32 	%p15, %r80, 0;
	add.s32 	%r79, %r79, %r12;
	add.s32 	%r78, %r78, 32;
	add.s32 	%r77, %r77, 32;
	add.s32 	%r76, %r76, 32;
	@%p15 bra 	$L__BB11_8;
$L__BB11_16:
	setp.ge.s32 	%p16, %r5, %r29;
	setp.ge.s32 	%p17, %r3, %r28;
	or.pred  	%p18, %p17, %p16;
	@%p18 bra 	$L__BB11_18;
	mad.lo.s32 	%r75, %r29, %r3, %r5;
	cvta.to.global.u64 	%rd14, %rd3;
	mul.wide.u32 	%rd15, %r75, 4;
	add.s64 	%rd16, %rd14, %rd15;
	st.global.f32 	[%rd16], %f106;
$L__BB11_18:
	ret;

}
	// .globl	_Z43gemm_kernel_global_blocking_shared_prefetchILi64ELi64ELi32EEvPKfS1_Pfiii
.visible .entry _Z43gemm_kernel_global_blocking_shared_prefetchILi64ELi64ELi32EEvPKfS1_Pfiii(
	.param .u64 .ptr .align 1 _Z43gemm_kernel_global_blocking_shared_prefetchILi64ELi64ELi32EEvPKfS1_Pfiii_param_0,
	.param .u64 .ptr .align 1 _Z43gemm_kernel_global_blocking_shared_prefetchILi64ELi64ELi32EEvPKfS1_Pfiii_param_1,
	.param .u64 .ptr .align 1 _Z43gemm_kernel_global_blocking_shared_prefetchILi64ELi64ELi32EEvPKfS1_Pfiii_param_2,
	.param .u32 _Z43gemm_kernel_global_blocking_shared_prefetchILi64ELi64ELi32EEvPKfS1_Pfiii_param_3,
	.param .u32 _Z43gemm_kernel_global_blocking_shared_prefetchILi64ELi64ELi32EEvPKfS1_Pfiii_param_4,
	.param .u32 _Z43gemm_kernel_global_blocking_shared_prefetchILi64ELi64ELi32EEvPKfS1_Pfiii_param_5
)
{
	.reg .pred 	%p<19>;
	.reg .b32 	%r<82>;
	.reg .b32 	%f<107>;
	.reg .b64 	%rd<17>;
	// demoted variable
	.shared .align 4 .b8 _ZZ43gemm_kernel_global_blocking_shared_prefetchILi64ELi64ELi32EEvPKfS1_PfiiiE5tileA[16384];
	// demoted variable
	.shared .align 4 .b8 _ZZ43gemm_kernel_global_blocking_shared_prefetchILi64ELi64ELi32EEvPKfS1_PfiiiE5tileB[16384];
	ld.param.u64 	%rd4, [_Z43gemm_kernel_global_blocking_shared_prefetchILi64ELi64ELi32EEvPKfS1_Pfiii_param_0];
	ld.param.u64 	%rd5, [_Z43gemm_kernel_global_blocking_shared_prefetchILi64ELi64ELi32EEvPKfS1_Pfiii_param_1];
	ld.param.u64 	%rd3, [_Z43gemm_kernel_global_blocking_shared_prefetchILi64ELi64ELi32EEvPKfS1_Pfiii_param_2];
	ld.param.u32 	%r28, [_Z43gemm_kernel_global_blocking_shared_prefetchILi64ELi64ELi32EEvPKfS1_Pfiii_param_3];
	ld.param.u32 	%r29, [_Z43gemm_kernel_global_blocking_shared_prefetchILi64ELi64ELi32EEvPKfS1_Pfiii_param_4];
	ld.param.u32 	%r30, [_Z43gemm_kernel_global_blocking_shared_prefetchILi64ELi64ELi32EEvPKfS1_Pfiii_param_5];
	cvta.to.global.u64 	%rd1, %rd5;
	cvta.to.global.u64 	%rd2, %rd4;
	mov.u32 	%r76, %tid.x;
	mov.u32 	%r78, %tid.y;
	mov.u32 	%r31, %ctaid.y;
	mov.u32 	%r32, %ctaid.x;
	shl.b32 	%r33, %r31, 6;
	add.s32 	%r3, %r33, %r78;
	shl.b32 	%r4, %r32, 6;
	add.s32 	%r5, %r4, %r76;
	add.s32 	%r34, %r30, 31;
	shr.s32 	%r35, %r34, 31;
	shr.u32 	%r36, %r35, 27;
	add.s32 	%r37, %r34, %r36;
	shr.s32 	%r6, %r37, 5;
	setp.ge.s32 	%p1, %r3, %r28;
	setp.ge.s32 	%p2, %r76, %r30;
	shl.b32 	%r38, %r78, 7;
	mov.u32 	%r39, _ZZ43gemm_kernel_global_blocking_shared_prefetchILi64ELi64ELi32EEvPKfS1_PfiiiE5tileA;
	add.s32 	%r40, %r39, %r38;
	shl.b32 	%r41, %r76, 2;
	add.s32 	%r7, %r40, %r41;
	or.pred  	%p3, %p1, %p2;
	@%p3 bra 	$L__BB12_2;
	mad.lo.s32 	%r43, %r30, %r3, %r76;
	mul.wide.u32 	%rd6, %r43, 4;
	add.s64 	%rd7, %rd2, %rd6;
	ld.global.nc.f32 	%f4, [%rd7];
	st.shared.f32 	[%r7], %f4;
	bra.uni 	$L__BB12_3;
$L__BB12_2:
	mov.b32 	%r42, 0;
	st.shared.u32 	[%r7], %r42;
$L__BB12_3:
	setp.ge.s32 	%p4, %r78, %r30;
	setp.ge.s32 	%p5, %r5, %r29;
	shl.b32 	%r44, %r78, 8;
	mov.u32 	%r45, _ZZ43gemm_kernel_global_blocking_shared_prefetchILi64ELi64ELi32EEvPKfS1_PfiiiE5tileB;
	add.s32 	%r46, %r45, %r44;
	add.s32 	%r8, %r46, %r41;
	or.pred  	%p6, %p4, %p5;
	@%p6 bra 	$L__BB12_5;
	mad.lo.s32 	%r49, %r29, %r78, %r5;
	mul.wide.u32 	%rd8, %r49, 4;
	add.s64 	%rd9, %rd1, %rd8;
	ld.global.nc.f32 	%f5, [%rd9];
	st.shared.f32 	[%r8], %f5;
	bra.uni 	$L__BB12_6;
$L__BB12_5:
	mov.b32 	%r48, 0;
	st.shared.u32 	[%r8], %r48;
$L__BB12_6:
	bar.sync 	0;
	setp.lt.s32 	%p7, %r30, 1;
	mov.f32 	%f106, 0f00000000;
	@%p7 bra 	$L__BB12_16;
	add.s32 	%r9, %r45, %r41;
	max.s32 	%r53, %r6, 1;
	neg.s32 	%r80, %r53;
	add.s32 	%r54, %r78, 32;
	mad.lo.s32 	%r55, %r29, %r54, %r76;
	add.s32 	%r79, %r55, %r4;
	shl.b32 	%r12, %r29, 5;
	mad.lo.s32 	%r77, %r30, %r3, %r76;
	mov.f32 	%f106, 0f00000000;
	mov.b32 	%r81, 0;
$L__BB12_8:
	mov.u32 	%r19, %r81;
	add.s32 	%r81, %r19, 1;
	and.b32  	%r21, %r19, 1;
	xor.b32  	%r22, %r21, 1;
	setp.ge.s32 	%p8, %r81, %r6;
	@%p8 bra 	$L__BB12_15;
	setp.ge.s32 	%p9, %r3, %r28;
	add.s32 	%r56, %r76, 32;
	setp.ge.s32 	%p10, %r56, %r30;
	or.pred  	%p11, %p9, %p10;
	@%p11 bra 	$L__BB12_11;
	add.s32 	%r60, %r77, 32;
	mul.wide.u32 	%rd10, %r60, 4;
	add.s64 	%rd11, %rd2, %rd10;
	ld.global.nc.f32 	%f8, [%rd11];
	shl.b32 	%r61, %r22, 13;
	add.s32 	%r62, %r7, %r61;
	st.shared.f32 	[%r62], %f8;
	bra.uni 	$L__BB12_12;
$L__BB12_11:
	shl.b32 	%r57, %r22, 13;
	add.s32 	%r58, %r7, %r57;
	mov.b32 	%r59, 0;
	st.shared.u32 	[%r58], %r59;
$L__BB12_12:
	setp.ge.s32 	%p12, %r5, %r29;
	add.s32 	%r63, %r78, 32;
	setp.ge.s32 	%p13, %r63, %r30;
	or.pred  	%p14, %p13, %p12;
	@%p14 bra 	$L__BB12_14;
	mul.wide.s32 	%rd12, %r79, 4;
	add.s64 	%rd13, %rd1, %rd12;
	ld.global.nc.f32 	%f9, [%rd13];
	shl.b32 	%r67, %r22, 13;
	add.s32 	%r68, %r8, %r67;
	st.shared.f32 	[%r68], %f9;
	bra.uni 	$L__BB12_15;
$L__BB12_14:
	shl.b32 	%r64, %r22, 13;
	add.s32 	%r65, %r8, %r64;
	mov.b32 	%r66, 0;
	st.shared.u32 	[%r65], %r66;
$L__BB12_15:
	shl.b32 	%r69, %r21, 13;
	add.s32 	%r71, %r39, %r69;
	add.s32 	%r73, %r71, %r38;
	ld.shared.f32 	%f10, [%r73];
	add.s32 	%r74, %r9, %r69;
	ld.shared.f32 	%f11, [%r74];
	ld.shared.f32 	%f12, [%r73+4];
	ld.shared.f32 	%f13, [%r74+256];
	fma.rn.f32 	%f14, %f10, %f11, %f106;
	ld.shared.f32 	%f15, [%r73+8];
	ld.shared.f32 	%f16, [%r74+512];
	fma.rn.f32 	%f17, %f12, %f13, %f14;
	ld.shared.f32 	%f18, [%r73+12];
	ld.shared.f32 	%f19, [%r74+768];
	fma.rn.f32 	%f20, %f15, %f16, %f17;
	ld.shared.f32 	%f21, [%r73+16];
	ld.shared.f32 	%f22, [%r74+1024];
	fma.rn.f32 	%f23, %f18, %f19, %f20;
	ld.shared.f32 	%f24, [%r73+20];
	ld.shared.f32 	%f25, [%r74+1280];
	fma.rn.f32 	%f26, %f21, %f22, %f23;
	ld.shared.f32 	%f27, [%r73+24];
	ld.shared.f32 	%f28, [%r74+1536];
	fma.rn.f32 	%f29, %f24, %f25, %f26;
	ld.shared.f32 	%f30, [%r73+28];
	ld.shared.f32 	%f31, [%r74+1792];
	fma.rn.f32 	%f32, %f27, %f28, %f29;
	ld.shared.f32 	%f33, [%r73+32];
	ld.shared.f32 	%f34, [%r74+2048];
	fma.rn.f32 	%f35, %f30, %f31, %f32;
	ld.shared.f32 	%f36, [%r73+36];
	ld.shared.f32 	%f37, [%r74+2304];
	fma.rn.f32 	%f38, %f33, %f34, %f35;
	ld.shared.f32 	%f39, [%r73+40];
	ld.shared.f32 	%f40, [%r74+2560];
	fma.rn.f32 	%f41, %f36, %f37, %f38;
	ld.shared.f32 	%f42, [%r73+44];
	ld.shared.f32 	%f43, [%r74+2816];
	fma.rn.f32 	%f44, %f39, %f40, %f41;
	ld.shared.f32 	%f45, [%r73+48];
	ld.shared.f32 	%f46, [%r74+3072];
	fma.rn.f32 	%f47, %f42, %f43, %f44;
	ld.shared.f32 	%f48, [%r73+52];
	ld.shared.f32 	%f49, [%r74+3328];
	fma.rn.f32 	%f50, %f45, %f46, %f47;
	ld.shared.f32 	%f51, [%r73+56];
	ld.shared.f32 	%f52, [%r74+3584];
	fma.rn.f32 	%f53, %f48, %f49, %f50;
	ld.shared.f32 	%f54, [%r73+60];
	ld.shared.f32 	%f55, [%r74+3840];
	fma.rn.f32 	%f56, %f51, %f52, %f53;
	ld.shared.f32 	%f57, [%r73+64];
	ld.shared.f32 	%f58, [%r74+4096];
	fma.rn.f32 	%f59, %f54, %f55, %f56;
	ld.shared.f32 	%f60, [%r73+68];
	ld.shared.f32 	%f61, [%r74+4352];
	fma.rn.f32 	%f62, %f57, %f58, %f59;
	ld.shared.f32 	%f63, [%r73+72];
	ld.shared.f32 	%f64, [%r74+4608];
	fma.rn.f32 	%f65, %f60, %f61, %f62;
	ld.shared.f32 	%f66, [%r73+76];
	ld.shared.f32 	%f67, [%r74+4864];
	fma.rn.f32 	%f68, %f63, %f64, %f65;
	ld.shared.f32 	%f69, [%r73+80];
	ld.shared.f32 	%f70, [%r74+5120];
	fma.rn.f32 	%f71, %f66, %f67, %f68;
	ld.shared.f32 	%f72, [%r73+84];
	ld.shared.f32 	%f73, [%r74+5376];
	fma.rn.f32 	%f74, %f69, %f70, %f71;
	ld.shared.f32 	%f75, [%r73+88];
	ld.shared.f32 	%f76, [%r74+5632];
	fma.rn.f32 	%f77, %f72, %f73, %f74;
	ld.shared.f32 	%f78, [%r73+92];
	ld.shared.f32 	%f79, [%r74+5888];
	fma.rn.f32 	%f80, %f75, %f76, %f77;
	ld.shared.f32 	%f81, [%r73+96];
	ld.shared.f32 	%f82, [%r74+6144];
	fma.rn.f32 	%f83, %f78, %f79, %f80;
	ld.shared.f32 	%f84, [%r73+100];
	ld.shared.f32 	%f85, [%r74+6400];
	fma.rn.f32 	%f86, %f81, %f82, %f83;
	ld.shared.f32 	%f87, [%r73+104];
	ld.shared.f32 	%f88, [%r74+6656];
	fma.rn.f32 	%f89, %f84, %f85, %f86;
	ld.shared.f32 	%f90, [%r73+108];
	ld.shared.f32 	%f91, [%r74+6912];
	fma.rn.f32 	%f92, %f87, %f88, %f89;
	ld.shared.f32 	%f93, [%r73+112];
	ld.shared.f32 	%f94, [%r74+7168];
	fma.rn.f32 	%f95, %f90, %f91, %f92;
	ld.shared.f32 	%f96, [%r73+116];
	ld.shared.f32 	%f97, [%r74+7424];
	fma.rn.f32 	%f98, %f93, %f94, %f95;
	ld.shared.f32 	%f99, [%r73+120];
	ld.shared.f32 	%f100, [%r74+7680];
	fma.rn.f32 	%f101, %f96, %f97, %f98;
	ld.shared.f32 	%f102, [%r73+124];
	ld.shared.f32 	%f103, [%r74+7936];
	fma.rn.f32 	%f104, %f99, %f100, %f101;
	fma.rn.f32 	%f106, %f102, %f103, %f104;
	bar.sync 	0;
	add.s32 	%r80, %r80, 1;
	setp.ne.s32 	%p15, %r80, 0;
	add.s32 	%r79, %r79, %r12;
	add.s32 	%r78, %r78, 32;
	add.s32 	%r77, %r77, 32;
	add.s32 	%r76, %r76, 32;
	@%p15 bra 	$L__BB12_8;
$L__BB12_16:
	setp.ge.s32 	%p16, %r5, %r29;
	setp.ge.s32 	%p17, %r3, %r28;
	or.pred  	%p18, %p17, %p16;
	@%p18 bra 	$L__BB12_18;
	mad.lo.s32 	%r75, %r29, %r3, %r5;
	cvta.to.global.u64 	%rd14, %rd3;
	mul.wide.u32 	%rd15, %r75, 4;
	add.s64 	%rd16, %rd14, %rd15;
	st.global.f32 	[%rd16], %f106;
$L__BB12_18:
	ret;

}


// ===== COMPILED SASS (sm_100) =====

	.target	sm_100

	.elftype	@"ET_EXEC"


//--------------------- .note.nv.tkinfo           --------------------------
	.section	.note.nv.tkinfo,"",@"SHT_NOTE"
	.sectionflags	@"SHF_NOTE_NV_TKINFO"
	.tkinfo
        /*0018*/ 	.word	0x00000002
        /*0030*/ 	.string	""
        /*0030*/ 	.string	"ptxas"
        /*0030*/ 	.string	"Cuda compilation tools, release 13.0, V13.0.88"
        /*0030*/ 	.string	"Build cuda_13.0.r13.0/compiler.36424714_0"
        /*0030*/ 	.string	"-arch sm_100 -m 64 "



//--------------------- .note.nv.cuinfo           --------------------------
	.section	.note.nv.cuinfo,"",@"SHT_NOTE"
	.sectionflags	@"SHF_NOTE_NV_CUINFO"
        /*0018*/ 	.short	0x0002
        /*001a*/ 	.short	0x0064
        /*001c*/ 	.short	0x0082
	.zero		2


//--------------------- .nv.info                  --------------------------
	.section	.nv.info,"",@"SHT_CUDA_INFO"
	.align	4


	//----- nvinfo : EIATTR_REGCOUNT
	.align		4
        /*0000*/ 	.byte	0x04, 0x2f
        /*0002*/ 	.short	(.L_1 - .L_0)
	.align		4
.L_0:
        /*0004*/ 	.word	index@(_Z17gemm_kernel_basicPKfS0_Pfiii)
        /*0008*/ 	.word	0x00000020


	//----- nvinfo : EIATTR_FRAME_SIZE
	.align		4
.L_1:
        /*000c*/ 	.byte	0x04, 0x11
        /*000e*/ 	.short	(.L_3 - .L_2)
	.align		4
.L_2:
        /*0010*/ 	.word	index@(_Z17gemm_kernel_basicPKfS0_Pfiii)
        /*0014*/ 	.word	0x00000000


	//----- nvinfo : EIATTR_REGCOUNT
	.align		4
.L_3:
        /*0018*/ 	.byte	0x04, 0x2f
        /*001a*/ 	.short	(.L_5 - .L_4)
	.align		4
.L_4:
        /*001c*/ 	.word	index@(_Z34gemm_kernel_global_blocking_sharedILi16ELi16ELi16EEvPKfS1_Pfiii)
        /*0020*/ 	.word	0x00000020


	//----- nvinfo : EIATTR_FRAME_SIZE
	.align		4
.L_5:
        /*0024*/ 	.byte	0x04, 0x11
        /*0026*/ 	.short	(.L_7 - .L_6)
	.align		4
.L_6:
        /*0028*/ 	.word	index@(_Z34gemm_kernel_global_blocking_sharedILi16ELi16ELi16EEvPKfS1_Pfiii)
        /*002c*/ 	.word	0x00000000


	//----- nvinfo : EIATTR_REGCOUNT
	.align		4
.L_7:
        /*0030*/ 	.byte	0x04, 0x2f
        /*0032*/ 	.short	(.L_9 - .L_8)
	.align		4
.L_8:
        /*0034*/ 	.word	index@(_Z34gemm_kernel_global_blocking_sharedILi32ELi32ELi32EEvPKfS1_Pfiii)
        /*0038*/ 	.word	0x00000020


	//----- nvinfo : EIATTR_FRAME_SIZE
	.align		4
.L_9:
        /*003c*/ 	.byte	0x04, 0x11
        /*003e*/ 	.short	(.L_11 - .L_10)
	.align		4
.L_10:
        /*0040*/ 	.word	index@(_Z34gemm_kernel_global_blocking_sharedILi32ELi32ELi32EEvPKfS1_Pfiii)
        /*0044*/ 	.word	0x00000000


	//----- nvinfo : EIATTR_REGCOUNT
	.align		4
.L_11:
        /*0048*/ 	.byte	0x04, 0x2f
        /*004a*/ 	.short	(.L_13 - .L_12)
	.align		4
.L_12:
        /*004c*/ 	.word	index@(_Z34gemm_kernel_global_blocking_sharedILi64ELi64ELi32EEvPKfS1_Pfiii)
        /*0050*/ 	.word	0x00000020


	//----- nvinfo : EIATTR_FRAME_SIZE
	.align		4
.L_13:
        /*0054*/ 	.byte	0x04, 0x11
        /*0056*/ 	.short	(.L_15 - .L_14)
	.align		4
.L_14:
        /*0058*/ 	.word	index@(_Z34gemm_kernel_global_blocking_sharedILi64ELi64ELi32EEvPKfS1_Pfiii)
        /*005c*/ 	.word	0x00000000


	//----- nvinfo : EIATTR_REGCOUNT
	.align		4
.L_15:
        /*0060*/ 	.byte	0x04, 0x2f
        /*0062*/ 	.short	(.L_17 - .L_16)
	.align		4
.L_16:
        /*0064*/ 	.word	index@(_Z43gemm_kernel_global_blocking_shared_registerILi32ELi32ELi32ELi1EEvPKfS1_Pfiii)
        /*0068*/ 	.word	0x00000020


	//----- nvinfo : EIATTR_FRAME_SIZE
	.align		4
.L_17:
        /*006c*/ 	.byte	0x04, 0x11
        /*006e*/ 	.short	(.L_19 - .L_18)
	.align		4
.L_18:
        /*0070*/ 	.word	index@(_Z43gemm_kernel_global_blocking_shared_registerILi32ELi32ELi32ELi1EEvPKfS1_Pfiii)
        /*0074*/ 	.word	0x00000000


	//----- nvinfo : EIATTR_REGCOUNT
	.align		4
.L_19:
        /*0078*/ 	.byte	0x04, 0x2f
        /*007a*/ 	.short	(.L_21 - .L_20)
	.align		4
.L_20:
        /*007c*/ 	.word	index@(_Z43gemm_kernel_global_blocking_shared_registerILi32ELi32ELi32ELi2EEvPKfS1_Pfiii)
        /*0080*/ 	.word	0x00000020


	//----- nvinfo : EIATTR_FRAME_SIZE
	.align		4
.L_21:
        /*0084*/ 	.byte	0x04, 0x11
        /*0086*/ 	.short	(.L_23 - .L_22)
	.align		4
.L_22:
        /*0088*/ 	.word	index@(_Z43gemm_kernel_global_blocking_shared_registerILi32ELi32ELi32ELi2EEvPKfS1_Pfiii)
        /*008c*/ 	.word	0x00000000


	//----- nvinfo : EIATTR_REGCOUNT
	.align		4
.L_23:
        /*0090*/ 	.byte	0x04, 0x2f
        /*0092*/ 	.short	(.L_25 - .L_24)
	.align		4
.L_24:
        /*0094*/ 	.word	index@(_Z43gemm_kernel_global_blocking_shared_registerILi32ELi32ELi32ELi4EEvPKfS1_Pfiii)
        /*0098*/ 	.word	0x00000020


	//----- nvinfo : EIATTR_FRAME_SIZE
	.align		4
.L_25:
        /*009c*/ 	.byte	0x04, 0x11
        /*009e*/ 	.short	(.L_27 - .L_26)
	.align		4
.L_26:
        /*00a0*/ 	.word	index@(_Z43gemm_kernel_global_blocking_shared_registerILi32ELi32ELi32ELi4EEvPKfS1_Pfiii)
        /*00a4*/ 	.word	0x00000000


	//----- nvinfo : EIATTR_REGCOUNT
	.align		4
.L_27:
        /*00a8*/ 	.byte	0x04, 0x2f
        /*00aa*/ 	.short	(.L_29 - .L_28)
	.align		4
.L_28:
        /*00ac*/ 	.word	index@(_Z43gemm_kernel_global_blocking_shared_registerILi32ELi32ELi32ELi8EEvPKfS1_Pfiii)
        /*00b0*/ 	.word	0x00000020


	//----- nvinfo : EIATTR_FRAME_SIZE
	.align		4
.L_29:
        /*00b4*/ 	.byte	0x04, 0x11
        /*00b6*/ 	.short	(.L_31 - .L_30)
	.align		4
.L_30:
        /*00b8*/ 	.word	index@(_Z43gemm_kernel_global_blocking_shared_registerILi32ELi32ELi32ELi8EEvPKfS1_Pfiii)
        /*00bc*/ 	.word	0x00000000


	//----- nvinfo : EIATTR_REGCOUNT
	.align		4
.L_31:
        /*00c0*/ 	.byte	0x04, 0x2f
        /*00c2*/ 	.short	(.L_33 - .L_32)
	.align		4
.L_32:
        /*00c4*/ 	.word	index@(_Z43gemm_kernel_global_blocking_shared_registerILi32ELi32ELi32ELi16EEvPKfS1_Pfiii)
        /*00c8*/ 	.word	0x00000020


	//----- nvinfo : EIATTR_FRAME_SIZE
	.align		4
.L_33:
        /*00cc*/ 	.byte	0x04, 0x11
        /*00ce*/ 	.short	(.L_35 - .L_34)
	.align		4
.L_34:
        /*00d0*/ 	.word	index@(_Z43gemm_kernel_global_blocking_shared_registerILi32ELi32ELi32ELi16EEvPKfS1_Pfiii)
        /*00d4*/ 	.word	0x00000000


	//----- nvinfo : EIATTR_REGCOUNT
	.align		4
.L_35:
        /*00d8*/ 	.byte	0x04, 0x2f
        /*00da*/ 	.short	(.L_37 - .L_36)
	.align		4
.L_36:
        /*00dc*/ 	.word	index@(_Z43gemm_kernel_global_blocking_shared_registerILi32ELi32ELi32ELi32EEvPKfS1_Pfiii)
        /*00e0*/ 	.word	0x00000020


	//----- nvinfo : EIATTR_FRAME_SIZE
	.align		4
.L_37:
        /*00e4*/ 	.byte	0x04, 0x11
        /*00e6*/ 	.short	(.L_39 - .L_38)
	.align		4
.L_38:
        /*00e8*/ 	.word	index@(_Z43gemm_kernel_global_blocking_shared_registerILi32ELi32ELi32ELi32EEvPKfS1_Pfiii)
        /*00ec*/ 	.word	0x00000000


	//----- nvinfo : EIATTR_REGCOUNT
	.align		4
.L_39:
        /*00f0*/ 	.byte	0x04, 0x2f
        /*00f2*/ 	.short	(.L_41 - .L_40)
	.align		4
.L_40:
        /*00f4*/ 	.word	index@(_Z43gemm_kernel_global_blocking_shared_prefetchILi16ELi16ELi16EEvPKfS1_Pfiii)
        /*00f8*/ 	.word	0x0000001f


	//----- nvinfo : EIATTR_FRAME_SIZE
	.align		4
.L_41:
        /*00fc*/ 	.byte	0x04, 0x11
        /*00fe*/ 	.short	(.L_43 - .L_42)
	.align		4
.L_42:
        /*0100*/ 	.word	index@(_Z43gemm_kernel_global_blocking_shared_prefetchILi16ELi16ELi16EEvPKfS1_Pfiii)
        /*0104*/ 	.word	0x00000000


	//----- nvinfo : EIATTR_REGCOUNT
	.align		4
.L_43:
        /*0108*/ 	.byte	0x04, 0x2f
        /*010a*/ 	.short	(.L_45 - .L_44)
	.align		4
.L_44:
        /*010c*/ 	.word	index@(_Z43gemm_kernel_global_blocking_shared_prefetchILi32ELi32ELi32EEvPKfS1_Pfiii)
        /*0110*/ 	.word	0x0000001f


	//----- nvinfo : EIATTR_FRAME_SIZE
	.align		4
.L_45:
        /*0114*/ 	.byte	0x04, 0x11
        /*0116*/ 	.short	(.L_47 - .L_46)
	.align		4
.L_46:
        /*0118*/ 	.word	index@(_Z43gemm_kernel_global_blocking_shared_prefetchILi32ELi32ELi32EEvPKfS1_Pfiii)
        /*011c*/ 	.word	0x00000000


	//----- nvinfo : EIATTR_REGCOUNT
	.align		4
.L_47:
        /*0120*/ 	.byte	0x04, 0x2f
        /*0122*/ 	.short	(.L_49 - .L_48)
	.align		4
.L_48:
        /*0124*/ 	.word	index@(_Z43gemm_kernel_global_blocking_shared_prefetchILi64ELi64ELi32EEvPKfS1_Pfiii)
        /*0128*/ 	.word	0x0000001f


	//----- nvinfo : EIATTR_FRAME_SIZE
	.align		4
.L_49:
        /*012c*/ 	.byte	0x04, 0x11
        /*012e*/ 	.short	(.L_51 - .L_50)
	.align		4
.L_50:
        /*0130*/ 	.word	index@(_Z43gemm_kernel_global_blocking_shared_prefetchILi64ELi64ELi32EEvPKfS1_Pfiii)
        /*0134*/ 	.word	0x00000000


	//----- nvinfo : EIATTR_MIN_STACK_SIZE
	.align		4
.L_51:
        /*0138*/ 	.byte	0x04, 0x12
        /*013a*/ 	.short	(.L_53 - .L_52)
	.align		4
.L_52:
        /*013c*/ 	.word	index@(_Z43gemm_kernel_global_blocking_shared_prefetchILi64ELi64ELi32EEvPKfS1_Pfiii)
        /*0140*/ 	.word	0x00000000


	//----- nvinfo : EIATTR_MIN_STACK_SIZE
	.align		4
.L_53:
        /*0144*/ 	.byte	0x04, 0x12
        /*0146*/ 	.short	(.L_55 - .L_54)
	.align		4
.L_54:
        /*0148*/ 	.word	index@(_Z43gemm_kernel_global_blocking_shared_prefetchILi32ELi32ELi32EEvPKfS1_Pfiii)
        /*014c*/ 	.word	0x00000000


	//----- nvinfo : EIATTR_MIN_STACK_SIZE
	.align		4
.L_55:
        /*0150*/ 	.byte	0x04, 0x12
        /*0152*/ 	.short	(.L_57 - .L_56)
	.align		4
.L_56:
        /*0154*/ 	.word	index@(_Z43gemm_kernel_global_blocking_shared_prefetchILi16ELi16ELi16EEvPKfS1_Pfiii)
        /*0158*/ 	.word	0x00000000


	//----- nvinfo : EIATTR_MIN_STACK_SIZE
	.align		4
.L_57:
        /*015c*/ 	.byte	0x04, 0x12
        /*015e*/ 	.short	(.L_59 - .L_58)
	.align		4
.L_58:
        /*0160*/ 	.word	index@(_Z43gemm_kernel_global_blocking_shared_registerILi32ELi32ELi32ELi32EEvPKfS1_Pfiii)
        /*0164*/ 	.word	0x00000000


	//----- nvinfo : EIATTR_MIN_STACK_SIZE
	.align		4
.L_59:
        /*0168*/ 	.byte	0x04, 0x12
        /*016a*/ 	.short	(.L_61 - .L_60)
	.align		4
.L_60:
        /*016c*/ 	.word	index@(_Z43gemm_kernel_global_blocking_shared_registerILi32ELi32ELi32ELi16EEvPKfS1_Pfiii)
        /*0170*/ 	.word	0x00000000


	//----- nvinfo : EIATTR_MIN_STACK_SIZE
	.align		4
.L_61:
        /*0174*/ 	.byte	0x04, 0x12
        /*0176*/ 	.short	(.L_63 - .L_62)
	.align		4
.L_62:
        /*0178*/ 	.word	index@(_Z43gemm_kernel_global_blocking_shared_registerILi32ELi32ELi32ELi8EEvPKfS1_Pfiii)
        /*017c*/ 	.word	0x00000000


	//----- nvinfo : EIATTR_MIN_STACK_SIZE
	.align		4
.L_63:
        /*0180*/ 	.byte	0x04, 0x12
        /*0182*/ 	.short	(.L_65 - .L_64)
	.align		4
.L_64:
        /*0184*/ 	.word	index@(_Z43gemm_kernel_global_blocking_shared_registerILi32ELi32ELi32ELi4EEvPKfS1_Pfiii)
        /*0188*/ 	.word	0x00000000


	//----- nvinfo : EIATTR_MIN_STACK_SIZE
	.align		4
.L_65:
        /*018c*/ 	.byte	0x04, 0x12
        /*018e*/ 	.short	(.L_67 - .L_66)
	.align		4
.L_66:
        /*0190*/ 	.word	index@(_Z43gemm_kernel_global_blocking_shared_registerILi32ELi32ELi32ELi2EEvPKfS1_Pfiii)
        /*0194*/ 	.word	0x00000000


	//----- nvinfo : EIATTR_MIN_STACK_SIZE
	.align		4
.L_67:
        /*0198*/ 	.byte	0x04, 0x12
        /*019a*/ 	.short	(.L_69 - .L_68)
	.align		4
.L_68:
        /*019c*/ 	.word	index@(_Z43gemm_kernel_global_blocking_shared_registerILi32ELi32ELi32ELi1EEvPKfS1_Pfiii)
        /*01a0*/ 	.word	0x00000000


	//----- nvinfo : EIATTR_MIN_STACK_SIZE
	.align		4
.L_69:
        /*01a4*/ 	.byte	0x04, 0x12
        /*01a6*/ 	.short	(.L_71 - .L_70)
	.align		4
.L_70:
        /*01a8*/ 	.word	index@(_Z34gemm_kernel_global_blocking_sharedILi64ELi64ELi32EEvPKfS1_Pfiii)
        /*01ac*/ 	.word	0x00000000


	//----- nvinfo : EIATTR_MIN_STACK_SIZE
	.align		4
.L_71:
        /*01b0*/ 	.byte	0x04, 0x12
        /*01b2*/ 	.short	(.L_73 - .L_72)
	.align		4
.L_72:
        /*01b4*/ 	.word	index@(_Z34gemm_kernel_global_blocking_sharedILi32ELi32ELi32EEvPKfS1_Pfiii)
        /*01b8*/ 	.word	0x00000000


	//----- nvinfo : EIATTR_MIN_STACK_SIZE
	.align		4
.L_73:
        /*01bc*/ 	.byte	0x04, 0x12
        /*01be*/ 	.short	(.L_75 - .L_74)
	.align		4
.L_74:
        /*01c0*/ 	.word	index@(_Z34gemm_kernel_global_blocking_sharedILi16ELi16ELi16EEvPKfS1_Pfiii)
        /*01c4*/ 	.word	0x00000000


	//----- nvinfo : EIATTR_MIN_STACK_SIZE
	.align		4
.L_75:
        /*01c8*/ 	.byte	0x04, 0x12
        /*01ca*/ 	.short	(.L_77 - .L_76)
	.align		4
.L_76:
        /*01cc*/ 	.word	index@(_Z17gemm_kernel_basicPKfS0_Pfiii)
        /*01d0*/ 	.word	0x00000000
.L_77:


//--------------------- .nv.compat                --------------------------
	.section	.nv.compat,"",@"SHT_CUDA_COMPAT_INFO"
	.align	4
        /*0000*/ 	.byte	0x02, 0x09, 0x00, 0x00, 0x02, 0x02, 0x01, 0x00, 0x02, 0x05, 0x05, 0x00, 0x03, 0x07, 0x01, 0x01
        /*0010*/ 	.byte	0x02, 0x03, 0x00, 0x00, 0x02, 0x06, 0x01, 0x00, 0x04, 0x0b, 0x08, 0x00, 0x09, 0x00, 0x00, 0x00
        /*0020*/ 	.byte	0x00, 0x00, 0x00, 0x00


//--------------------- .nv.info._Z43gemm_kernel_global_blocking_shared_prefetchILi64ELi64ELi32EEvPKfS1_Pfiii --------------------------
	.section	.nv.info._Z43gemm_kernel_global_blocking_shared_prefetchILi64ELi64ELi32EEvPKfS1_Pfiii,"",@"SHT_CUDA_INFO"
	.sectionflags	@""
	.align	4


	//----- nvinfo : EIATTR_CUDA_API_VERSION
	.align		4
        /*0000*/ 	.byte	0x04, 0x37
        /*0002*/ 	.short	(.L_79 - .L_78)
.L_78:
        /*0004*/ 	.word	0x00000082


	//----- nvinfo : EIATTR_KPARAM_INFO
	.align		4
.L_79:
        /*0008*/ 	.byte	0x04, 0x17
        /*000a*/ 	.short	(.L_81 - .L_80)
.L_80:
        /*000c*/ 	.word	0x00000000
        /*0010*/ 	.short	0x0005
        /*0012*/ 	.short	0x0020
        /*0014*/ 	.byte	0x00, 0xf0, 0x11, 0x00


	//----- nvinfo : EIATTR_KPARAM_INFO
	.align		4
.L_81:
        /*0018*/ 	.byte	0x04, 0x17
        /*001a*/ 	.short	(.L_83 - .L_82)
.L_82:
        /*001c*/ 	.word	0x00000000
        /*0020*/ 	.short	0x0004
        /*0022*/ 	.short	0x001c
        /*0024*/ 	.byte	0x00, 0xf0, 0x11, 0x00


	//----- nvinfo : EIATTR_KPARAM_INFO
	.align		4
.L_83:
        /*0028*/ 	.byte	0x04, 0x17
        /*002a*/ 	.short	(.L_85 - .L_84)
.L_84:
        /*002c*/ 	.word	0x00000000
        /*0030*/ 	.short	0x0003
        /*0032*/ 	.short	0x0018
        /*0034*/ 	.byte	0x00, 0xf0, 0x11, 0x00


	//----- nvinfo : EIATTR_KPARAM_INFO
	.align		4
.L_85:
        /*0038*/ 	.byte	0x04, 0x17
        /*003a*/ 	.short	(.L_87 - .L_86)
.L_86:
        /*003c*/ 	.word	0x00000000
        /*0040*/ 	.short	0x0002
        /*0042*/ 	.short	0x0010
        /*0044*/ 	.byte	0x00, 0xf5, 0x21, 0x00


	//----- nvinfo : EIATTR_KPARAM_INFO
	.align		4
.L_87:
        /*0048*/ 	.byte	0x04, 0x17
        /*004a*/ 	.short	(.L_89 - .L_88)
.L_88:
        /*004c*/ 	.word	0x00000000
        /*0050*/ 	.short	0x0001
        /*0052*/ 	.short	0x0008
        /*0054*/ 	.byte	0x00, 0xf5, 0x21, 0x00


	//----- nvinfo : EIATTR_KPARAM_INFO
	.align		4
.L_89:
        /*0058*/ 	.byte	0x04, 0x17
        /*005a*/ 	.short	(.L_91 - .L_90)
.L_90:
        /*005c*/ 	.word	0x00000000
        /*0060*/ 	.short	0x0000
        /*0062*/ 	.short	0x0000
        /*0064*/ 	.byte	0x00, 0xf5, 0x21, 0x00


	//----- nvinfo : EIATTR_SPARSE_MMA_MASK
	.align		4
.L_91:
        /*0068*/ 	.byte	0x03, 0x50
        /*006a*/ 	.short	0x0000


	//----- nvinfo : EIATTR_MAXREG_COUNT
	.align		4
        /*006c*/ 	.byte	0x03, 0x1b
        /*006e*/ 	.short	0x00ff


	//----- nvinfo : EIATTR_NUM_BARRIERS
	.align		4
        /*0070*/ 	.byte	0x02, 0x4c
        /*0072*/ 	.byte	0x01
	.zero		1


	//----- nvinfo : EIATTR_MERCURY_ISA_VERSION
	.align		4
        /*0074*/ 	.byte	0x03, 0x5f
        /*0076*/ 	.short	0x0101


	//----- nvinfo : EIATTR_VRC_CTA_INIT_COUNT
	.align		4
        /*0078*/ 	.byte	0x02, 0x4a
	.zero		1
	.zero		1


	//----- nvinfo : EIATTR_EXIT_INSTR_OFFSETS
	.align		4
        /*007c*/ 	.byte	0x04, 0x1c
        /*007e*/ 	.short	(.L_93 - .L_92)


	//   ....[0]....
.L_92:
        /*0080*/ 	.word	0x00000b10


	//   ....[1]....
        /*0084*/ 	.word	0x00000b60


	//----- nvinfo : EIATTR_CRS_STACK_SIZE
	.align		4
.L_93:
        /*0088*/ 	.byte	0x04, 0x1e
        /*008a*/ 	.short	(.L_95 - .L_94)
.L_94:
        /*008c*/ 	.word	0x00000000


	//----- nvinfo : EIATTR_CBANK_PARAM_SIZE
	.align		4
.L_95:
        /*0090*/ 	.byte	0x03, 0x19
        /*0092*/ 	.short	0x0024


	//----- nvinfo : EIATTR_PARAM_CBANK
	.align		4
        /*0094*/ 	.byte	0x04, 0x0a
        /*0096*/ 	.short	(.L_97 - .L_96)
	.align		4
.L_96:
        /*0098*/ 	.word	index@(.nv.constant0._Z43gemm_kernel_global_blocking_shared_prefetchILi64ELi64ELi32EEvPKfS1_Pfiii)
        /*009c*/ 	.short	0x0380
        /*009e*/ 	.short	0x0024


	//----- nvinfo : EIATTR_SW_WAR
	.align		4
.L_97:
        /*00a0*/ 	.byte	0x04, 0x36
        /*00a2*/ 	.short	(.L_99 - .L_98)
.L_98:
        /*00a4*/ 	.word	0x00000008
.L_99:


//--------------------- .nv.info._Z43gemm_kernel_global_blocking_shared_prefetchILi32ELi32ELi32EEvPKfS1_Pfiii --------------------------
	.section	.nv.info._Z43gemm_kernel_global_blocking_shared_prefetchILi32ELi32ELi32EEvPKfS1_Pfiii,"",@"SHT_CUDA_INFO"
	.sectionflags	@""
	.align	4


	//----- nvinfo : EIATTR_CUDA_API_VERSION
	.align		4
        /*0000*/ 	.byte	0x04, 0x37
        /*0002*/ 	.short	(.L_101 - .L_100)
.L_100:
        /*0004*/ 	.word	0x00000082


	//----- nvinfo : EIATTR_KPARAM_INFO
	.align		4
.L_101:
        /*0008*/ 	.byte	0x04, 0x17
        /*000a*/ 	.short	(.L_103 - .L_102)
.L_102:
        /*000c*/ 	.word	0x00000000
        /*0010*/ 	.short	0x0005
        /*0012*/ 	.short	0x0020
        /*0014*/ 	.byte	0x00, 0xf0, 0x11, 0x00


	//----- nvinfo : EIATTR_KPARAM_INFO
	.align		4
.L_103:
        /*0018*/ 	.byte	0x04, 0x17
        /*001a*/ 	.short	(.L_105 - .L_104)
.L_104:
        /*001c*/ 	.word	0x00000000
        /*0020*/ 	.short	0x0004
        /*0022*/ 	.short	0x001c
        /*0024*/ 	.byte	0x00, 0xf0, 0x11, 0x00


	//----- nvinfo : EIATTR_KPARAM_INFO
	.align		4
.L_105:
        /*0028*/ 	.byte	0x04, 0x17
        /*002a*/ 	.short	(.L_107 - .L_106)
.L_106:
        /*002c*/ 	.word	0x00000000
        /*0030*/ 	.short	0x0003
        /*0032*/ 	.short	0x0018
        /*0034*/ 	.byte	0x00, 0xf0, 0x11, 0x00


	//----- nvinfo : EIATTR_KPARAM_INFO
	.align		4
.L_107:
        /*0038*/ 	.byte	0x04, 0x17
        /*003a*/ 	.short	(.L_109 - .L_108)
.L_108:
        /*003c*/ 	.word	0x00000000
        /*0040*/ 	.short	0x0002
        /*0042*/ 	.short	0x0010
        /*0044*/ 	.byte	0x00, 0xf5, 0x21, 0x00


	//----- nvinfo : EIATTR_KPARAM_INFO
	.align		4
.L_109:
        /*0048*/ 	.byte	0x04, 0x17
        /*004a*/ 	.short	(.L_111 - .L_110)
.L_110:
        /*004c*/ 	.word	0x00000000
        /*0050*/ 	.short	0x0001
        /*0052*/ 	.short	0x0008
        /*0054*/ 	.byte	0x00, 0xf5, 0x21, 0x00


	//----- nvinfo : EIATTR_KPARAM_INFO
	.align		4
.L_111:
        /*0058*/ 	.byte	0x04, 0x17
        /*005a*/ 	.short	(.L_113 - .L_112)
.L_112:
        /*005c*/ 	.word	0x00000000
        /*0060*/ 	.short	0x0000
        /*0062*/ 	.short	0x0000
        /*0064*/ 	.byte	0x00, 0xf5, 0x21, 0x00


	//----- nvinfo : EIATTR_SPARSE_MMA_MASK
	.align		4
.L_113:
        /*0068*/ 	.byte	0x03, 0x50
        /*006a*/ 	.short	0x0000


	//----- nvinfo : EIATTR_MAXREG_COUNT
	.align		4
        /*006c*/ 	.byte	0x03, 0x1b
        /*006e*/ 	.short	0x00ff


	//----- nvinfo : EIATTR_NUM_BARRIERS
	.align		4
        /*0070*/ 	.byte	0x02, 0x4c
        /*0072*/ 	.byte	0x01
	.zero		1


	//----- nvinfo : EIATTR_MERCURY_ISA_VERSION
	.align		4
        /*0074*/ 	.byte	0x03, 0x5f
        /*0076*/ 	.short	0x0101


	//----- nvinfo : EIATTR_VRC_CTA_INIT_COUNT
	.align		4
        /*0078*/ 	.byte	0x02, 0x4a
	.zero		1
	.zero		1


	//----- nvinfo : EIATTR_EXIT_INSTR_OFFSETS
	.align		4
        /*007c*/ 	.byte	0x04, 0x1c
        /*007e*/ 	.short	(.L_115 - .L_114)


	//   ....[0]....
.L_114:
        /*0080*/ 	.word	0x00000b10


	//   ....[1]....
        /*0084*/ 	.word	0x00000b60


	//----- nvinfo : EIATTR_CRS_STACK_SIZE
	.align		4
.L_115:
        /*0088*/ 	.byte	0x04, 0x1e
        /*008a*/ 	.short	(.L_117 - .L_116)
.L_116:
        /*008c*/ 	.word	0x00000000


	//----- nvinfo : EIATTR_CBANK_PARAM_SIZE
	.align		4
.L_117:
        /*0090*/ 	.byte	0x03, 0x19
        /*0092*/ 	.short	0x0024


	//----- nvinfo : EIATTR_PARAM_CBANK
	.align		4
        /*0094*/ 	.byte	0x04, 0x0a
        /*0096*/ 	.short	(.L_119 - .L_118)
	.align		4
.L_118:
        /*0098*/ 	.word	index@(.nv.constant0._Z43gemm_kernel_global_blocking_shared_prefetchILi32ELi32ELi32EEvPKfS1_Pfiii)
        /*009c*/ 	.short	0x0380
        /*009e*/ 	.short	0x0024


	//----- nvinfo : EIATTR_SW_WAR
	.align		4
.L_119:
        /*00a0*/ 	.byte	0x04, 0x36
        /*00a2*/ 	.short	(.L_121 - .L_120)
.L_120:
        /*00a4*/ 	.word	0x00000008
.L_121:


//--------------------- .nv.info._Z43gemm_kernel_global_blocking_shared_prefetchILi16ELi16ELi16EEvPKfS1_Pfiii --------------------------
	.section	.nv.info._Z43gemm_kernel_global_blocking_shared_prefetchILi16ELi16ELi16EEvPKfS1_Pfiii,"",@"SHT_CUDA_INFO"
	.sectionflags	@""
	.align	4


	//----- nvinfo : EIATTR_CUDA_API_VERSION
	.align		4
        /*0000*/ 	.byte	0x04, 0x37
        /*0002*/ 	.short	(.L_123 - .L_122)
.L_122:
        /*0004*/ 	.word	0x00000082


	//----- nvinfo : EIATTR_KPARAM_INFO
	.align		4
.L_123:
        /*0008*/ 	.byte	0x04, 0x17
        /*000a*/ 	.short	(.L_125 - .L_124)
.L_124:
        /*000c*/ 	.word	0x00000000
        /*0010*/ 	.short	0x0005
        /*0012*/ 	.short	0x0020
        /*0014*/ 	.byte	0x00, 0xf0, 0x11, 0x00


	//----- nvinfo : EIATTR_KPARAM_INFO
	.align		4
.L_125:
        /*0018*/ 	.byte	0x04, 0x17
        /*001a*/ 	.short	(.L_127 - .L_126)
.L_126:
        /*001c*/ 	.word	0x00000000
        /*0020*/ 	.short	0x0004
        /*0022*/ 	.short	0x001c
        /*0024*/ 	.byte	0x00, 0xf0, 0x11, 0x00


	//----- nvinfo : EIATTR_KPARAM_INFO
	.align		4
.L_127:
        /*0028*/ 	.byte	0x04, 0x17
        /*002a*/ 	.short	(.L_129 - .L_128)
.L_128:
        /*002c*/ 	.word	0x00000000
        /*0030*/ 	.short	0x0003
        /*0032*/ 	.short	0x0018
        /*0034*/ 	.byte	0x00, 0xf0, 0x11, 0x00


	//----- nvinfo : EIATTR_KPARAM_INFO
	.align		4
.L_129:
        /*0038*/ 	.byte	0x04, 0x17
        /*003a*/ 	.short	(.L_131 - .L_130)
.L_130:
        /*003c*/ 	.word	0x00000000
        /*0040*/ 	.short	0x0002
        /*0042*/ 	.short	0x0010
        /*0044*/ 	.byte	0x00, 0xf5, 0x21, 0x00


	//----- nvinfo : EIATTR_KPARAM_INFO
	.align		4
.L_131:
        /*0048*/ 	.byte	0x04, 0x17
        /*004a*/ 	.short	(.L_133 - .L_132)
.L_132:
        /*004c*/ 	.word	0x00000000
        /*0050*/ 	.short	0x0001
        /*0052*/ 	.short	0x0008
        /*0054*/ 	.byte	0x00, 0xf5, 0x21, 0x00


	//----- nvinfo : EIATTR_KPARAM_INFO
	.align		4
.L_133:
        /*0058*/ 	.byte	0x04, 0x17
        /*005a*/ 	.short	(.L_135 - .L_134)
.L_134:
        /*005c*/ 	.word	0x00000000
        /*0060*/ 	.short	0x0000
        /*0062*/ 	.short	0x0000
        /*0064*/ 	.byte	0x00, 0xf5, 0x21, 0x00


	//----- nvinfo : EIATTR_SPARSE_MMA_MASK
	.align		4
.L_135:
        /*0068*/ 	.byte	0x03, 0x50
        /*006a*/ 	.short	0x0000


	//----- nvinfo : EIATTR_MAXREG_COUNT
	.align		4
        /*006c*/ 	.byte	0x03, 0x1b
        /*006e*/ 	.short	0x00ff


	//----- nvinfo : EIATTR_NUM_BARRIERS
	.align		4
        /*0070*/ 	.byte	0x02, 0x4c
        /*0072*/ 	.byte	0x01
	.zero		1


	//----- nvinfo : EIATTR_MERCURY_ISA_VERSION
	.align		4
        /*0074*/ 	.byte	0x03, 0x5f
        /*0076*/ 	.short	0x0101


	//----- nvinfo : EIATTR_VRC_CTA_INIT_COUNT
	.align		4
        /*0078*/ 	.byte	0x02, 0x4a
	.zero		1
	.zero		1


	//----- nvinfo : EIATTR_EXIT_INSTR_OFFSETS
	.align		4
        /*007c*/ 	.byte	0x04, 0x1c
        /*007e*/ 	.short	(.L_137 - .L_136)


	//   ....[0]....
.L_136:
        /*0080*/ 	.word	0x000008d0


	//   ....[1]....
        /*0084*/ 	.word	0x00000920


	//----- nvinfo : EIATTR_CRS_STACK_SIZE
	.align		4
.L_137:
        /*0088*/ 	.byte	0x04, 0x1e
        /*008a*/ 	.short	(.L_139 - .L_138)
.L_138:
        /*008c*/ 	.word	0x00000000


	//----- nvinfo : EIATTR_CBANK_PARAM_SIZE
	.align		4
.L_139:
        /*0090*/ 	.byte	0x03, 0x19
        /*0092*/ 	.short	0x0024


	//----- nvinfo : EIATTR_PARAM_CBANK
	.align		4
        /*0094*/ 	.byte	0x04, 0x0a
        /*0096*/ 	.short	(.L_141 - .L_140)
	.align		4
.L_140:
        /*0098*/ 	.word	index@(.nv.constant0._Z43gemm_kernel_global_blocking_shared_prefetchILi16ELi16ELi16EEvPKfS1_Pfiii)
        /*009c*/ 	.short	0x0380
        /*009e*/ 	.short	0x0024


	//----- nvinfo : EIATTR_SW_WAR
	.align		4
.L_141:
        /*00a0*/ 	.byte	0x04, 0x36
        /*00a2*/ 	.short	(.L_143 - .L_142)
.L_142:
        /*00a4*/ 	.word	0x00000008
.L_143:


//--------------------- .nv.info._Z43gemm_kernel_global_blocking_shared_registerILi32ELi32ELi32ELi32EEvPKfS1_Pfiii --------------------------
	.section	.nv.info._Z43gemm_kernel_global_blocking_shared_registerILi32ELi32ELi32ELi32EEvPKfS1_Pfiii,"",@"SHT_CUDA_INFO"
	.sectionflags	@""
	.align	4


	//----- nvinfo : EIATTR_CUDA_API_VERSION
	.align		4
        /*0000*/ 	.byte	0x04, 0x37
        /*0002*/ 	.short	(.L_145 - .L_144)
.L_144:
        /*0004*/ 	.word	0x00000082


	//----- nvinfo : EIATTR_KPARAM_INFO
	.align		4
.L_145:
        /*0008*/ 	.byte	0x04, 0x17
        /*000a*/ 	.short	(.L_147 - .L_146)
.L_146:
        /*000c*/ 	.word	0x00000000
        /*0010*/ 	.short	0x0005
        /*0012*/ 	.short	0x0020
        /*0014*/ 	.byte	0x00, 0xf0, 0x11, 0x00


	//----- nvinfo : EIATTR_KPARAM_INFO
	.align		4
.L_147:
        /*0018*/ 	.byte	0x04, 0x17
        /*001a*/ 	.short	(.L_149 - .L_148)
.L_148:
        /*001c*/ 	.word	0x00000000
        /*0020*/ 	.short	0x0004
        /*0022*/ 	.short	0x001c
        /*0024*/ 	.byte	0x00, 0xf0, 0x11, 0x00


	//----- nvinfo : EIATTR_KPARAM_INFO
	.align		4
.L_149:
        /*0028*/ 	.byte	0x04, 0x17
        /*002a*/ 	.short	(.L_151 - .L_150)
.L_150:
        /*002c*/ 	.word	0x00000000
        /*0030*/ 	.short	0x0003
        /*0032*/ 	.short	0x0018
        /*0034*/ 	.byte	0x00, 0xf0, 0x11, 0x00


	//----- nvinfo : EIATTR_KPARAM_INFO
	.align		4
.L_151:
        /*0038*/ 	.byte	0x04, 0x17
        /*003a*/ 	.short	(.L_153 - .L_152)
.L_152:
        /*003c*/ 	.word	0x00000000
        /*0040*/ 	.short	0x0002
        /*0042*/ 	.short	0x0010
        /*0044*/ 	.byte	0x00, 0xf5, 0x21, 0x00


	//----- nvinfo : EIATTR_KPARAM_INFO
	.align		4
.L_153:
        /*0048*/ 	.byte	0x04, 0x17
        /*004a*/ 	.short	(.L_155 - .L_154)
.L_154:
        /*004c*/ 	.word	0x00000000
        /*0050*/ 	.short	0x0001
        /*0052*/ 	.short	0x0008
        /*0054*/ 	.byte	0x00, 0xf5, 0x21, 0x00


	//----- nvinfo : EIATTR_KPARAM_INFO
	.align		4
.L_155:
        /*0058*/ 	.byte	0x04, 0x17
        /*005a*/ 	.short	(.L_157 - .L_156)
.L_156:
        /*005c*/ 	.word	0x00000000
        /*0060*/ 	.short	0x0000
        /*0062*/ 	.short	0x0000
        /*0064*/ 	.byte	0x00, 0xf5, 0x21, 0x00


	//----- nvinfo : EIATTR_SPARSE_MMA_MASK
	.align		4
.L_157:
        /*0068*/ 	.byte	0x03, 0x50
        /*006a*/ 	.short	0x0000


	//----- nvinfo : EIATTR_MAXREG_COUNT
	.align		4
        /*006c*/ 	.byte	0x03, 0x1b
        /*006e*/ 	.short	0x00ff


	//----- nvinfo : EIATTR_NUM_BARRIERS
	.align		4
        /*0070*/ 	.byte	0x02, 0x4c
        /*0072*/ 	.byte	0x01
	.zero		1


	//----- nvinfo : EIATTR_MERCURY_ISA_VERSION
	.align		4
        /*0074*/ 	.byte	0x03, 0x5f
        /*0076*/ 	.short	0x0101


	//----- nvinfo : EIATTR_VRC_CTA_INIT_COUNT
	.align		4
        /*0078*/ 	.byte	0x02, 0x4a
	.zero		1
	.zero		1


	//----- nvinfo : EIATTR_EXIT_INSTR_OFFSETS
	.align		4
        /*007c*/ 	.byte	0x04, 0x1c
        /*007e*/ 	.short	(.L_159 - .L_158)


	//   ....[0]....
.L_158:
        /*0080*/ 	.word	0x00000830


	//   ....[1]....
        /*0084*/ 	.word	0x00000880


	//----- nvinfo : EIATTR_CBANK_PARAM_SIZE
	.align		4
.L_159:
        /*0088*/ 	.byte	0x03, 0x19
        /*008a*/ 	.short	0x0024


	//----- nvinfo : EIATTR_PARAM_CBANK
	.align		4
        /*008c*/ 	.byte	0x04, 0x0a
        /*008e*/ 	.short	(.L_161 - .L_160)
	.align		4
.L_160:
        /*0090*/ 	.word	index@(.nv.constant0._Z43gemm_kernel_global_blocking_shared_registerILi32ELi32ELi32ELi32EEvPKfS1_Pfiii)
        /*0094*/ 	.short	0x0380
        /*0096*/ 	.short	0x0024


	//----- nvinfo : EIATTR_SW_WAR
	.align		4
.L_161:
        /*0098*/ 	.byte	0x04, 0x36
        /*009a*/ 	.short	(.L_163 - .L_162)
.L_162:
        /*009c*/ 	.word	0x00000008
.L_163:


//--------------------- .nv.info._Z43gemm_kernel_global_blocking_shared_registerILi32ELi32ELi32ELi16EEvPKfS1_Pfiii --------------------------
	.section	.nv.info._Z43gemm_kernel_global_blocking_shared_registerILi32ELi32ELi32ELi16EEvPKfS1_Pfiii,"",@"SHT_CUDA_INFO"
	.sectionflags	@""
	.align	4


	//----- nvinfo : EIATTR_CUDA_API_VERSION
	.align		4
        /*0000*/ 	.byte	0x04, 0x37
        /*0002*/ 	.short	(.L_165 - .L_164)
.L_164:
        /*0004*/ 	.word	0x00000082


	//----- nvinfo : EIATTR_KPARAM_INFO
	.align		4
.L_165:
        /*0008*/ 	.byte	0x04, 0x17
        /*000a*/ 	.short	(.L_167 - .L_166)
.L_166:
        /*000c*/ 	.word	0x00000000
        /*0010*/ 	.short	0x0005
        /*0012*/ 	.short	0x0020
        /*0014*/ 	.byte	0x00, 0xf0, 0x11, 0x00


	//----- nvinfo : EIATTR_KPARAM_INFO
	.align		4
.L_167:
        /*0018*/ 	.byte	0x04, 0x17
        /*001a*/ 	.short	(.L_169 - .L_168)
.L_168:
        /*001c*/ 	.word	0x00000000
        /*0020*/ 	.short	0x0004
        /*0022*/ 	.short	0x001c
        /*0024*/ 	.byte	0x00, 0xf0, 0x11, 0x00


	//----- nvinfo : EIATTR_KPARAM_INFO
	.align		4
.L_169:
        /*0028*/ 	.byte	0x04, 0x17
        /*002a*/ 	.short	(.L_171 - .L_170)
.L_170:
        /*002c*/ 	.word	0x00000000
        /*0030*/ 	.short	0x0003
        /*0032*/ 	.short	0x0018
        /*0034*/ 	.byte	0x00, 0xf0, 0x11, 0x00


	//----- nvinfo : EIATTR_KPARAM_INFO
	.align		4
.L_171:
        /*0038*/ 	.byte	0x04, 0x17
        /*003a*/ 	.short	(.L_173 - .L_172)
.L_172:
        /*003c*/ 	.word	0x00000000
        /*0040*/ 	.short	0x0002
        /*0042*/ 	.short	0x0010
        /*0044*/ 	.byte	0x00, 0xf5, 0x21, 0x00


	//----- nvinfo : EIATTR_KPARAM_INFO
	.align		4
.L_173:
        /*0048*/ 	.byte	0x04, 0x17
        /*004a*/ 	.short	(.L_175 - .L_174)
.L_174:
        /*004c*/ 	.word	0x00000000
        /*0050*/ 	.short	0x0001
        /*0052*/ 	.short	0x0008
        /*0054*/ 	.byte	0x00, 0xf5, 0x21, 0x00


	//----- nvinfo : EIATTR_KPARAM_INFO
	.align		4
.L_175:
        /*0058*/ 	.byte	0x04, 0x17
        /*005a*/ 	.short	(.L_177 - .L_176)
.L_176:
        /*005c*/ 	.word	0x00000000
        /*0060*/ 	.short	0x0000
        /*0062*/ 	.short	0x0000
        /*0064*/ 	.byte	0x00, 0xf5, 0x21, 0x00


	//----- nvinfo : EIATTR_SPARSE_MMA_MASK
	.align		4
.L_177:
        /*0068*/ 	.byte	0x03, 0x50
        /*006a*/ 	.short	0x0000


	//----- nvinfo : EIATTR_MAXREG_COUNT
	.align		4
        /*006c*/ 	.byte	0x03, 0x1b
        /*006e*/ 	.short	0x00ff


	//----- nvinfo : EIATTR_NUM_BARRIERS
	.align		4
        /*0070*/ 	.byte	0x02, 0x4c
        /*0072*/ 	.byte	0x01
	.zero		1


	//----- nvinfo : EIATTR_MERCURY_ISA_VERSION
	.align		4
        /*0074*/ 	.byte	0x03, 0x5f
        /*0076*/ 	.short	0x0101


	//----- nvinfo : EIATTR_VRC_CTA_INIT_COUNT
	.align		4
        /*0078*/ 	.byte	0x02, 0x4a
	.zero		1
	.zero		1


	//----- nvinfo : EIATTR_EXIT_INSTR_OFFSETS
	.align		4
        /*007c*/ 	.byte	0x04, 0x1c
        /*007e*/ 	.short	(.L_179 - .L_178)


	//   ....[0]....
.L_178:
        /*0080*/ 	.word	0x00000830


	//   ....[1]....
        /*0084*/ 	.word	0x00000880


	//----- nvinfo : EIATTR_CBANK_PARAM_SIZE
	.align		4
.L_179:
        /*0088*/ 	.byte	0x03, 0x19
        /*008a*/ 	.short	0x0024


	//----- nvinfo : EIATTR_PARAM_CBANK
	.align		4
        /*008c*/ 	.byte	0x04, 0x0a
        /*008e*/ 	.short	(.L_181 - .L_180)
	.align		4
.L_180:
        /*0090*/ 	.word	index@(.nv.constant0._Z43gemm_kernel_global_blocking_shared_registerILi32ELi32ELi32ELi16EEvPKfS1_Pfiii)
        /*0094*/ 	.short	0x0380
        /*0096*/ 	.short	0x0024


	//----- nvinfo : EIATTR_SW_WAR
	.align		4
.L_181:
        /*0098*/ 	.byte	0x04, 0x36
        /*009a*/ 	.short	(.L_183 - .L_182)
.L_182:
        /*009c*/ 	.word	0x00000008
.L_183:


//--------------------- .nv.info._Z43gemm_kernel_global_blocking_shared_registerILi32ELi32ELi32ELi8EEvPKfS1_Pfiii --------------------------
	.section	.nv.info._Z43gemm_kernel_global_blocking_shared_registerILi32ELi32ELi32ELi8EEvPKfS1_Pfiii,"",@"SHT_CUDA_INFO"
	.sectionflags	@""
	.align	4


	//----- nvinfo : EIATTR_CUDA_API_VERSION
	.align		4
        /*0000*/ 	.byte	0x04, 0x37
        /*0002*/ 	.short	(.L_185 - .L_184)
.L_184:
        /*0004*/ 	.word	0x00000082


	//----- nvinfo : EIATTR_KPARAM_INFO
	.align		4
.L_185:
        /*0008*/ 	.byte	0x04, 0x17
        /*000a*/ 	.short	(.L_187 - .L_186)
.L_186:
        /*000c*/ 	.word	0x00000000
        /*0010*/ 	.short	0x0005
        /*0012*/ 	.short	0x0020
        /*0014*/ 	.byte	0x00, 0xf0, 0x11, 0x00


	//----- nvinfo : EIATTR_KPARAM_INFO
	.align		4
.L_187:
        /*0018*/ 	.byte	0x04, 0x17
        /*001a*/ 	.short	(.L_189 - .L_188)
.L_188:
        /*001c*/ 	.word	0x00000000
        /*0020*/ 	.short	0x0004
        /*0022*/ 	.short	0x001c
        /*0024*/ 	.byte	0x00, 0xf0, 0x11, 0x00


	//----- nvinfo : EIATTR_KPARAM_INFO
	.align		4
.L_189:
        /*0028*/ 	.byte	0x04, 0x17
        /*002a*/ 	.short	(.L_191 - .L_190)
.L_190:
        /*002c*/ 	.word	0x00000000
        /*0030*/ 	.short	0x0003
        /*0032*/ 	.short	0x0018
        /*0034*/ 	.byte	0x00, 0xf0, 0x11, 0x00


	//----- nvinfo : EIATTR_KPARAM_INFO
	.align		4
.L_191:
        /*0038*/ 	.byte	0x04, 0x17
        /*003a*/ 	.short	(.L_193 - .L_192)
.L_192:
        /*003c*/ 	.word	0x00000000
        /*0040*/ 	.short	0x0002
        /*0042*/ 	.short	0x0010
        /*0044*/ 	.byte	0x00, 0xf5, 0x21, 0x00


	//----- nvinfo : EIATTR_KPARAM_INFO
	.align		4
.L_193:
        /*0048*/ 	.byte	0x04, 0x17
        /*004a*/ 	.short	(.L_195 - .L_194)
.L_194:
        /*004c*/ 	.word	0x00000000
        /*0050*/ 	.short	0x0001
        /*0052*/ 	.short	0x0008
        /*0054*/ 	.byte	0x00, 0xf5, 0x21, 0x00


	//----- nvinfo : EIATTR_KPARAM_INFO
	.align		4
.L_195:
        /*0058*/ 	.byte	0x04, 0x17
        /*005a*/ 	.short	(.L_197 - .L_196)
.L_196:
        /*005c*/ 	.word	0x00000000
        /*0060*/ 	.short	0x0000
        /*0062*/ 	.short	0x0000
        /*0064*/ 	.byte	0x00, 0xf5, 0x21, 0x00


	//----- nvinfo : EIATTR_SPARSE_MMA_MASK
	.align		4
.L_197:
        /*0068*/ 	.byte	0x03, 0x50
        /*006a*/ 	.short	0x0000


	//----- nvinfo : EIATTR_MAXREG_COUNT
	.align		4
        /*006c*/ 	.byte	0x03, 0x1b
        /*006e*/ 	.short	0x00ff


	//----- nvinfo : EIATTR_NUM_BARRIERS
	.align		4
        /*0070*/ 	.byte	0x02, 0x4c
        /*0072*/ 	.byte	0x01
	.zero		1


	//----- nvinfo : EIATTR_MERCURY_ISA_VERSION
	.align		4
        /*0074*/ 	.byte	0x03, 0x5f
        /*0076*/ 	.short	0x0101


	//----- nvinfo : EIATTR_VRC_CTA_INIT_COUNT
	.align		4
        /*0078*/ 	.byte	0x02, 0x4a
	.zero		1
	.zero		1


	//----- nvinfo : EIATTR_EXIT_INSTR_OFFSETS
	.align		4
        /*007c*/ 	.byte	0x04, 0x1c
        /*007e*/ 	.short	(.L_199 - .L_198)


	//   ....[0]....
.L_198:
        /*0080*/ 	.word	0x00000820


	//   ....[1]....
        /*0084*/ 	.word	0x00000870


	//----- nvinfo : EIATTR_CBANK_PARAM_SIZE
	.align		4
.L_199:
        /*0088*/ 	.byte	0x03, 0x19
        /*008a*/ 	.short	0x0024


	//----- nvinfo : EIATTR_PARAM_CBANK
	.align		4
        /*008c*/ 	.byte	0x04, 0x0a
        /*008e*/ 	.short	(.L_201 - .L_200)
	.align		4
.L_200:
        /*0090*/ 	.word	index@(.nv.constant0._Z43gemm_kernel_global_blocking_shared_registerILi32ELi32ELi32ELi8EEvPKfS1_Pfiii)
        /*0094*/ 	.short	0x0380
        /*0096*/ 	.short	0x0024


	//----- nvinfo : EIATTR_SW_WAR
	.align		4
.L_201:
        /*0098*/ 	.byte	0x04, 0x36
        /*009a*/ 	.short	(.L_203 - .L_202)
.L_202:
        /*009c*/ 	.word	0x00000008
.L_203:


//--------------------- .nv.info._Z43gemm_kernel_global_blocking_shared_registerILi32ELi32ELi32ELi4EEvPKfS1_Pfiii --------------------------
	.section	.nv.info._Z43gemm_kernel_global_blocking_shared_registerILi32ELi32ELi32ELi4EEvPKfS1_Pfiii,"",@"SHT_CUDA_INFO"
	.sectionflags	@""
	.align	4


	//----- nvinfo : EIATTR_CUDA_API_VERSION
	.align		4
        /*0000*/ 	.byte	0x04, 0x37
        /*0002*/ 	.short	(.L_205 - .L_204)
.L_204:
        /*0004*/ 	.word	0x00000082


	//----- nvinfo : EIATTR_KPARAM_INFO
	.align		4
.L_205:
        /*0008*/ 	.byte	0x04, 0x17
        /*000a*/ 	.short	(.L_207 - .L_206)
.L_206:
        /*000c*/ 	.word	0x00000000
        /*0010*/ 	.short	0x0005
        /*0012*/ 	.short	0x0020
        /*0014*/ 	.byte	0x00, 0xf0, 0x11, 0x00


	//----- nvinfo : EIATTR_KPARAM_INFO
	.align		4
.L_207:
        /*0018*/ 	.byte	0x04, 0x17
        /*001a*/ 	.short	(.L_209 - .L_208)
.L_208:
        /*001c*/ 	.word	0x00000000
        /*0020*/ 	.short	0x0004
        /*0022*/ 	.short	0x001c
        /*0024*/ 	.byte	0x00, 0xf0, 0x11, 0x00


	//----- nvinfo : EIATTR_KPARAM_INFO
	.align		4
.L_209:
        /*0028*/ 	.byte	0x04, 0x17
        /*002a*/ 	.short	(.L_211 - .L_210)
.L_210:
        /*002c*/ 	.word	0x00000000
        /*0030*/ 	.short	0x0003
        /*0032*/ 	.short	0x0018
        /*0034*/ 	.byte	0x00, 0xf0, 0x11, 0x00


	//----- nvinfo : EIATTR_KPARAM_INFO
	.align		4
.L_211:
        /*0038*/ 	.byte	0x04, 0x17
        /*003a*/ 	.short	(.L_213 - .L_212)
.L_212:
        /*003c*/ 	.word	0x00000000
        /*0040*/ 	.short	0x0002
        /*0042*/ 	.short	0x0010
        /*0044*/ 	.byte	0x00, 0xf5, 0x21, 0x00


	//----- nvinfo : EIATTR_KPARAM_INFO
	.align		4
.L_213:
        /*0048*/ 	.byte	0x04, 0x17
        /*004a*/ 	.short	(.L_215 - .L_214)
.L_214:
        /*004c*/ 	.word	0x00000000
        /*0050*/ 	.short	0x0001
        /*0052*/ 	.short	0x0008
        /*0054*/ 	.byte	0x00, 0xf5, 0x21, 0x00


	//----- nvinfo : EIATTR_KPARAM_INFO
	.align		4
.L_215:
        /*0058*/ 	.byte	0x04, 0x17
        /*005a*/ 	.short	(.L_217 - .L_216)
.L_216:
        /*005c*/ 	.word	0x00000000
        /*0060*/ 	.short	0x0000
        /*0062*/ 	.short	0x0000
        /*0064*/ 	.byte	0x00, 0xf5, 0x21, 0x00


	//----- nvinfo : EIATTR_SPARSE_MMA_MASK
	.align		4
.L_217:
        /*0068*/ 	.byte	0x03, 0x50
        /*006a*/ 	.short	0x0000


	//----- nvinfo : EIATTR_MAXREG_COUNT
	.align		4
        /*006c*/ 	.byte	0x03, 0x1b
        /*006e*/ 	.short	0x00ff


	//----- nvinfo : EIATTR_NUM_BARRIERS
	.align		4
        /*0070*/ 	.byte	0x02, 0x4c
        /*0072*/ 	.byte	0x01
	.zero		1


	//----- nvinfo : EIATTR_MERCURY_ISA_VERSION
	.align		4
        /*0074*/ 	.byte	0x03, 0x5f
        /*0076*/ 	.short	0x0101


	//----- nvinfo : EIATTR_VRC_CTA_INIT_COUNT
	.align		4
        /*0078*/ 	.byte	0x02, 0x4a
	.zero		1
	.zero		1


	//----- nvinfo : EIATTR_EXIT_INSTR_OFFSETS
	.align		4
        /*007c*/ 	.byte	0x04, 0x1c
        /*007e*/ 	.short	(.L_219 - .L_218)


	//   ....[0]....
.L_218:
        /*0080*/ 	.word	0x00000820


	//   ....[1]....
        /*0084*/ 	.word	0x00000870


	//----- nvinfo : EIATTR_CBANK_PARAM_SIZE
	.align		4
.L_219:
        /*0088*/ 	.byte	0x03, 0x19
        /*008a*/ 	.short	0x0024


	//----- nvinfo : EIATTR_PARAM_CBANK
	.align		4
        /*008c*/ 	.byte	0x04, 0x0a
        /*008e*/ 	.short	(.L_221 - .L_220)
	.align		4
.L_220:
        /*0090*/ 	.word	index@(.nv.constant0._Z43gemm_kernel_global_blocking_shared_registerILi32ELi32ELi32ELi4EEvPKfS1_Pfiii)
        /*0094*/ 	.short	0x0380
        /*0096*/ 	.short	0x0024


	//----- nvinfo : EIATTR_SW_WAR
	.align		4
.L_221:
        /*0098*/ 	.byte	0x04, 0x36
        /*009a*/ 	.short	(.L_223 - .L_222)
.L_222:
        /*009c*/ 	.word	0x00000008
.L_223:


//--------------------- .nv.info._Z43gemm_kernel_global_blocking_shared_registerILi32ELi32ELi32ELi2EEvPKfS1_Pfiii --------------------------
	.section	.nv.info._Z43gemm_kernel_global_blocking_shared_registerILi32ELi32ELi32ELi2EEvPKfS1_Pfiii,"",@"SHT_CUDA_INFO"
	.sectionflags	@""
	.align	4


	//----- nvinfo : EIATTR_CUDA_API_VERSION
	.align		4
        /*0000*/ 	.byte	0x04, 0x37
        /*0002*/ 	.short	(.L_225 - .L_224)
.L_224:
        /*0004*/ 	.word	0x00000082


	//----- nvinfo : EIATTR_KPARAM_INFO
	.align		4
.L_225:
        /*0008*/ 	.byte	0x04, 0x17
        /*000a*/ 	.short	(.L_227 - .L_226)
.L_226:
        /*000c*/ 	.word	0x00000000
        /*0010*/ 	.short	0x0005
        /*0012*/ 	.short	0x0020
        /*0014*/ 	.byte	0x00, 0xf0, 0x11, 0x00


	//----- nvinfo : EIATTR_KPARAM_INFO
	.align		4
.L_227:
        /*0018*/ 	.byte	0x04, 0x17
        /*001a*/ 	.short	(.L_229 - .L_228)
.L_228:
        /*001c*/ 	.word	0x00000000
        /*0020*/ 	.short	0x0004
        /*0022*/ 	.short	0x001c
        /*0024*/ 	.byte	0x00, 0xf0, 0x11, 0x00


	//----- nvinfo : EIATTR_KPARAM_INFO
	.align		4
.L_229:
        /*0028*/ 	.byte	0x04, 0x17
        /*002a*/ 	.short	(.L_231 - .L_230)
.L_230:
        /*002c*/ 	.word	0x00000000
        /*0030*/ 	.short	0x0003
        /*0032*/ 	.short	0x0018
        /*0034*/ 	.byte	0x00, 0xf0, 0x11, 0x00


	//----- nvinfo : EIATTR_KPARAM_INFO
	.align		4
.L_231:
        /*0038*/ 	.byte	0x04, 0x17
        /*003a*/ 	.short	(.L_233 - .L_232)
.L_232:
        /*003c*/ 	.word	0x00000000
        /*0040*/ 	.short	0x0002
        /*0042*/ 	.short	0x0010
        /*0044*/ 	.byte	0x00, 0xf5, 0x21, 0x00


	//----- nvinfo : EIATTR_KPARAM_INFO
	.align		4
.L_233:
        /*0048*/ 	.byte	0x04, 0x17
        /*004a*/ 	.short	(.L_235 - .L_234)
.L_234:
        /*004c*/ 	.word	0x00000000
        /*0050*/ 	.short	0x0001
        /*0052*/ 	.short	0x0008
        /*0054*/ 	.byte	0x00, 0xf5, 0x21, 0x00


	//----- nvinfo : EIATTR_KPARAM_INFO
	.align		4
.L_235:
        /*0058*/ 	.byte	0x04, 0x17
        /*005a*/ 	.short	(.L_237 - .L_236)
.L_236:
        /*005c*/ 	.word	0x00000000
        /*0060*/ 	.short	0x0000
        /*0062*/ 	.short	0x0000
        /*0064*/ 	.byte	0x00, 0xf5, 0x21, 0x00


	//----- nvinfo : EIATTR_SPARSE_MMA_MASK
	.align		4
.L_237:
        /*0068*/ 	.byte	0x03, 0x50
        /*006a*/ 	.short	0x0000


	//----- nvinfo : EIATTR_MAXREG_COUNT
	.align		4
        /*006c*/ 	.byte	0x03, 0x1b
        /*006e*/ 	.short	0x00ff


	//----- nvinfo : EIATTR_NUM_BARRIERS
	.align		4
        /*0070*/ 	.byte	0x02, 0x4c
        /*0072*/ 	.byte	0x01
	.zero		1


	//----- nvinfo : EIATTR_MERCURY_ISA_VERSION
	.align		4
        /*0074*/ 	.byte	0x03, 0x5f
        /*0076*/ 	.short	0x0101


	//----- nvinfo : EIATTR_VRC_CTA_INIT_COUNT
	.align		4
        /*0078*/ 	.byte	0x02, 0x4a
	.zero		1
	.zero		1


	//----- nvinfo : EIATTR_EXIT_INSTR_OFFSETS
	.align		4
        /*007c*/ 	.byte	0x04, 0x1c
        /*007e*/ 	.short	(.L_239 - .L_238)


	//   ....[0]....
.L_238:
        /*0080*/ 	.word	0x00000820


	//   ....[1]....
        /*0084*/ 	.word	0x00000870


	//----- nvinfo : EIATTR_CBANK_PARAM_SIZE
	.align		4
.L_239:
        /*0088*/ 	.byte	0x03, 0x19
        /*008a*/ 	.short	0x0024


	//----- nvinfo : EIATTR_PARAM_CBANK
	.align		4
        /*008c*/ 	.byte	0x04, 0x0a
        /*008e*/ 	.short	(.L_241 - .L_240)
	.align		4
.L_240:
        /*0090*/ 	.word	index@(.nv.constant0._Z43gemm_kernel_global_blocking_shared_registerILi32ELi32ELi32ELi2EEvPKfS1_Pfiii)
        /*0094*/ 	.short	0x0380
        /*0096*/ 	.short	0x0024


	//----- nvinfo : EIATTR_SW_WAR
	.align		4
.L_241:
        /*0098*/ 	.byte	0x04, 0x36
        /*009a*/ 	.short	(.L_243 - .L_242)
.L_242:
        /*009c*/ 	.word	0x00000008
.L_243:


//--------------------- .nv.info._Z43gemm_kernel_global_blocking_shared_registerILi32ELi32ELi32ELi1EEvPKfS1_Pfiii --------------------------
	.section	.nv.info._Z43gemm_kernel_global_blocking_shared_registerILi32ELi32ELi32ELi1EEvPKfS1_Pfiii,"",@"SHT_CUDA_INFO"
	.sectionflags	@""
	.align	4


	//----- nvinfo : EIATTR_CUDA_API_VERSION
	.align		4
        /*0000*/ 	.byte	0x04, 0x37
        /*0002*/ 	.short	(.L_245 - .L_244)
.L_244:
        /*0004*/ 	.word	0x00000082


	//----- nvinfo : EIATTR_KPARAM_INFO
	.align		4
.L_245:
        /*0008*/ 	.byte	0x04, 0x17
        /*000a*/ 	.short	(.L_247 - .L_246)
.L_246:
        /*000c*/ 	.word	0x00000000
        /*0010*/ 	.short	0x0005
        /*0012*/ 	.short	0x0020
        /*0014*/ 	.byte	0x00, 0xf0, 0x11, 0x00


	//----- nvinfo : EIATTR_KPARAM_INFO
	.align		4
.L_247:
        /*0018*/ 	.byte	0x04, 0x17
        /*001a*/ 	.short	(.L_249 - .L_248)
.L_248:
        /*001c*/ 	.word	0x00000000
        /*0020*/ 	.short	0x0004
        /*0022*/ 	.short	0x001c
        /*0024*/ 	.byte	0x00, 0xf0, 0x11, 0x00


	//----- nvinfo : EIATTR_KPARAM_INFO
	.align		4
.L_249:
        /*0028*/ 	.byte	0x04, 0x17
        /*002a*/ 	.short	(.L_251 - .L_250)
.L_250:
        /*002c*/ 	.word	0x00000000
        /*0030*/ 	.short	0x0003
        /*0032*/ 	.short	0x0018
        /*0034*/ 	.byte	0x00, 0xf0, 0x11, 0x00


	//----- nvinfo : EIATTR_KPARAM_INFO
	.align		4
.L_251:
        /*0038*/ 	.byte	0x04, 0x17
        /*003a*/ 	.short	(.L_253 - .L_252)
.L_252:
        /*003c*/ 	.word	0x00000000
        /*0040*/ 	.short	0x0002
        /*0042*/ 	.short	0x0010
        /*0044*/ 	.byte	0x00, 0xf5, 0x21, 0x00


	//----- nvinfo : EIATTR_KPARAM_INFO
	.align		4
.L_253:
        /*0048*/ 	.byte	0x04, 0x17
        /*004a*/ 	.short	(.L_255 - .L_254)
.L_254:
        /*004c*/ 	.word	0x00000000
        /*0050*/ 	.short	0x0001
        /*0052*/ 	.short	0x0008
        /*0054*/ 	.byte	0x00, 0xf5, 0x21, 0x00


	//----- nvinfo : EIATTR_KPARAM_INFO
	.align		4
.L_255:
        /*0058*/ 	.byte	0x04, 0x17
        /*005a*/ 	.short	(.L_257 - .L_256)
.L_256:
        /*005c*/ 	.word	0x00000000
        /*0060*/ 	.short	0x0000
        /*0062*/ 	.short	0x0000
        /*0064*/ 	.byte	0x00, 0xf5, 0x21, 0x00


	//----- nvinfo : EIATTR_SPARSE_MMA_MASK
	.align		4
.L_257:
        /*0068*/ 	.byte	0x03, 0x50
        /*006a*/ 	.short	0x0000


	//----- nvinfo : EIATTR_MAXREG_COUNT
	.align		4
        /*006c*/ 	.byte	0x03, 0x1b
        /*006e*/ 	.short	0x00ff


	//----- nvinfo : EIATTR_NUM_BARRIERS
	.align		4
        /*0070*/ 	.byte	0x02, 0x4c
        /*0072*/ 	.byte	0x01
	.zero		1


	//----- nvinfo : EIATTR_MERCURY_ISA_VERSION
	.align		4
        /*0074*/ 	.byte	0x03, 0x5f
        /*0076*/ 	.short	0x0101


	//----- nvinfo : EIATTR_VRC_CTA_INIT_COUNT
	.align		4
        /*0078*/ 	.byte	0x02, 0x4a
	.zero		1
	.zero		1


	//----- nvinfo : EIATTR_EXIT_INSTR_OFFSETS
	.align		4
        /*007c*/ 	.byte	0x04, 0x1c
        /*007e*/ 	.short	(.L_259 - .L_258)


	//   ....[0]....
.L_258:
        /*0080*/ 	.word	0x00000820


	//   ....[1]....
        /*0084*/ 	.word	0x00000870


	//----- nvinfo : EIATTR_CBANK_PARAM_SIZE
	.align		4
.L_259:
        /*0088*/ 	.byte	0x03, 0x19
        /*008a*/ 	.short	0x0024


	//----- nvinfo : EIATTR_PARAM_CBANK
	.align		4
        /*008c*/ 	.byte	0x04, 0x0a
        /*008e*/ 	.short	(.L_261 - .L_260)
	.align		4
.L_260:
        /*0090*/ 	.word	index@(.nv.constant0._Z43gemm_kernel_global_blocking_shared_registerILi32ELi32ELi32ELi1EEvPKfS1_Pfiii)
        /*0094*/ 	.short	0x0380
        /*0096*/ 	.short	0x0024


	//----- nvinfo : EIATTR_SW_WAR
	.align		4
.L_261:
        /*0098*/ 	.byte	0x04, 0x36
        /*009a*/ 	.short	(.L_263 - .L_262)
.L_262:
        /*009c*/ 	.word	0x00000008
.L_263:


//--------------------- .nv.info._Z34gemm_kernel_global_blocking_sharedILi64ELi64ELi32EEvPKfS1_Pfiii --------------------------
	.section	.nv.info._Z34gemm_kernel_global_blocking_sharedILi64ELi64ELi32EEvPKfS1_Pfiii,"",@"SHT_CUDA_INFO"
	.sectionflags	@""
	.align	4


	//----- nvinfo : EIATTR_CUDA_API_VERSION
	.align		4
        /*0000*/ 	.byte	0x04, 0x37
        /*0002*/ 	.short	(.L_265 - .L_264)
.L_264:
        /*0004*/ 	.word	0x00000082


	//----- nvinfo : EIATTR_KPARAM_INFO
	.align		4
.L_265:
        /*0008*/ 	.byte	0x04, 0x17
        /*000a*/ 	.short	(.L_267 - .L_266)
.L_266:
        /*000c*/ 	.word	0x00000000
        /*0010*/ 	.short	0x0005
        /*0012*/ 	.short	0x0020
        /*0014*/ 	.byte	0x00, 0xf0, 0x11, 0x00


	//----- nvinfo : EIATTR_KPARAM_INFO
	.align		4
.L_267:
        /*0018*/ 	.byte	0x04, 0x17
        /*001a*/ 	.short	(.L_269 - .L_268)
.L_268:
        /*001c*/ 	.word	0x00000000
        /*0020*/ 	.short	0x0004
        /*0022*/ 	.short	0x001c
        /*0024*/ 	.byte	0x00, 0xf0, 0x11, 0x00


	//----- nvinfo : EIATTR_KPARAM_INFO
	.align		4
.L_269:
        /*0028*/ 	.byte	0x04, 0x17
        /*002a*/ 	.short	(.L_271 - .L_270)
.L_270:
        /*002c*/ 	.word	0x00000000
        /*0030*/ 	.short	0x0003
        /*0032*/ 	.short	0x0018
        /*0034*/ 	.byte	0x00, 0xf0, 0x11, 0x00


	//----- nvinfo : EIATTR_KPARAM_INFO
	.align		4
.L_271:
        /*0038*/ 	.byte	0x04, 0x17
        /*003a*/ 	.short	(.L_273 - .L_272)
.L_272:
        /*003c*/ 	.word	0x00000000
        /*0040*/ 	.short	0x0002
        /*0042*/ 	.short	0x0010
        /*0044*/ 	.byte	0x00, 0xf5, 0x21, 0x00


	//----- nvinfo : EIATTR_KPARAM_INFO
	.align		4
.L_273:
        /*0048*/ 	.byte	0x04, 0x17
        /*004a*/ 	.short	(.L_275 - .L_274)
.L_274:
        /*004c*/ 	.word	0x00000000
        /*0050*/ 	.short	0x0001
        /*0052*/ 	.short	0x0008
        /*0054*/ 	.byte	0x00, 0xf5, 0x21, 0x00


	//----- nvinfo : EIATTR_KPARAM_INFO
	.align		4
.L_275:
        /*0058*/ 	.byte	0x04, 0x17
        /*005a*/ 	.short	(.L_277 - .L_276)
.L_276:
        /*005c*/ 	.word	0x00000000
        /*0060*/ 	.short	0x0000
        /*0062*/ 	.short	0x0000
        /*0064*/ 	.byte	0x00, 0xf5, 0x21, 0x00


	//----- nvinfo : EIATTR_SPARSE_MMA_MASK
	.align		4
.L_277:
        /*0068*/ 	.byte	0x03, 0x50
        /*006a*/ 	.short	0x0000


	//----- nvinfo : EIATTR_MAXREG_COUNT
	.align		4
        /*006c*/ 	.byte	0x03, 0x1b
        /*006e*/ 	.short	0x00ff


	//----- nvinfo : EIATTR_NUM_BARRIERS
	.align		4
        /*0070*/ 	.byte	0x02, 0x4c
        /*0072*/ 	.byte	0x01
	.zero		1


	//----- nvinfo : EIATTR_MERCURY_ISA_VERSION
	.align		4
        /*0074*/ 	.byte	0x03, 0x5f
        /*0076*/ 	.short	0x0101


	//----- nvinfo : EIATTR_VRC_CTA_INIT_COUNT
	.align		4
        /*0078*/ 	.byte	0x02, 0x4a
	.zero		1
	.zero		1


	//----- nvinfo : EIATTR_EXIT_INSTR_OFFSETS
	.align		4
        /*007c*/ 	.byte	0x04, 0x1c
        /*007e*/ 	.short	(.L_279 - .L_278)


	//   ....[0]....
.L_278:
        /*0080*/ 	.word	0x00000820


	//   ....[1]....
        /*0084*/ 	.word	0x00000870


	//----- nvinfo : EIATTR_CBANK_PARAM_SIZE
	.align		4
.L_279:
        /*0088*/ 	.byte	0x03, 0x19
        /*008a*/ 	.short	0x0024


	//----- nvinfo : EIATTR_PARAM_CBANK
	.align		4
        /*008c*/ 	.byte	0x04, 0x0a
        /*008e*/ 	.short	(.L_281 - .L_280)
	.align		4
.L_280:
        /*0090*/ 	.word	index@(.nv.constant0._Z34gemm_kernel_global_blocking_sharedILi64ELi64ELi32EEvPKfS1_Pfiii)
        /*0094*/ 	.short	0x0380
        /*0096*/ 	.short	0x0024


	//----- nvinfo : EIATTR_SW_WAR
	.align		4
.L_281:
        /*0098*/ 	.byte	0x04, 0x36
        /*009a*/ 	.short	(.L_283 - .L_282)
.L_282:
        /*009c*/ 	.word	0x00000008
.L_283:


//--------------------- .nv.info._Z34gemm_kernel_global_blocking_sharedILi32ELi32ELi32EEvPKfS1_Pfiii --------------------------
	.section	.nv.info._Z34gemm_kernel_global_blocking_sharedILi32ELi32ELi32EEvPKfS1_Pfiii,"",@"SHT_CUDA_INFO"
	.sectionflags	@""
	.align	4


	//----- nvinfo : EIATTR_CUDA_API_VERSION
	.align		4
        /*0000*/ 	.byte	0x04, 0x37
        /*0002*/ 	.short	(.L_285 - .L_284)
.L_284:
        /*0004*/ 	.word	0x00000082


	//----- nvinfo : EIATTR_KPARAM_INFO
	.align		4
.L_285:
        /*0008*/ 	.byte	0x04, 0x17
        /*000a*/ 	.short	(.L_287 - .L_286)
.L_286:
        /*000c*/ 	.word	0x00000000
        /*0010*/ 	.short	0x0005
        /*0012*/ 	.short	0x0020
        /*0014*/ 	.byte	0x00, 0xf0, 0x11, 0x00


	//----- nvinfo : EIATTR_KPARAM_INFO
	.align		4
.L_287:
        /*0018*/ 	.byte	0x04, 0x17
        /*001a*/ 	.short	(.L_289 - .L_288)
.L_288:
        /*001c*/ 	.word	0x00000000
        /*0020*/ 	.short	0x0004
        /*0022*/ 	.short	0x001c
        /*0024*/ 	.byte	0x00, 0xf0, 0x11, 0x00


	//----- nvinfo : EIATTR_KPARAM_INFO
	.align		4
.L_289:
        /*0028*/ 	.byte	0x04, 0x17
        /*002a*/ 	.short	(.L_291 - .L_290)
.L_290:
        /*002c*/ 	.word	0x00000000
        /*0030*/ 	.short	0x0003
        /*0032*/ 	.short	0x0018
        /*0034*/ 	.byte	0x00, 0xf0, 0x11, 0x00


	//----- nvinfo : EIATTR_KPARAM_INFO
	.align		4
.L_291:
        /*0038*/ 	.byte	0x04, 0x17
        /*003a*/ 	.short	(.L_293 - .L_292)
.L_292:
        /*003c*/ 	.word	0x00000000
        /*0040*/ 	.short	0x0002
        /*0042*/ 	.short	0x0010
        /*0044*/ 	.byte	0x00, 0xf5, 0x21, 0x00


	//----- nvinfo : EIATTR_KPARAM_INFO
	.align		4
.L_293:
        /*0048*/ 	.byte	0x04, 0x17
        /*004a*/ 	.short	(.L_295 - .L_294)
.L_294:
        /*004c*/ 	.word	0x00000000
        /*0050*/ 	.short	0x0001
        /*0052*/ 	.short	0x0008
        /*0054*/ 	.byte	0x00, 0xf5, 0x21, 0x00


	//----- nvinfo : EIATTR_KPARAM_INFO
	.align		4
.L_295:
        /*0058*/ 	.byte	0x04, 0x17
        /*005a*/ 	.short	(.L_297 - .L_296)
.L_296:
        /*005c*/ 	.word	0x00000000
        /*0060*/ 	.short	0x0000
        /*0062*/ 	.short	0x0000
        /*0064*/ 	.byte	0x00, 0xf5, 0x21, 0x00


	//----- nvinfo : EIATTR_SPARSE_MMA_MASK
	.align		4
.L_297:
        /*0068*/ 	.byte	0x03, 0x50
        /*006a*/ 	.short	0x0000


	//----- nvinfo : EIATTR_MAXREG_COUNT
	.align		4
        /*006c*/ 	.byte	0x03, 0x1b
        /*006e*/ 	.short	0x00ff


	//----- nvinfo : EIATTR_NUM_BARRIERS
	.align		4
        /*0070*/ 	.byte	0x02, 0x4c
        /*0072*/ 	.byte	0x01
	.zero		1


	//----- nvinfo : EIATTR_MERCURY_ISA_VERSION
	.align		4
        /*0074*/ 	.byte	0x03, 0x5f
        /*0076*/ 	.short	0x0101


	//----- nvinfo : EIATTR_VRC_CTA_INIT_COUNT
	.align		4
        /*0078*/ 	.byte	0x02, 0x4a
	.zero		1
	.zero		1


	//----- nvinfo : EIATTR_EXIT_INSTR_OFFSETS
	.align		4
        /*007c*/ 	.byte	0x04, 0x1c
        /*007e*/ 	.short	(.L_299 - .L_298)


	//   ....[0]....
.L_298:
        /*0080*/ 	.word	0x00000820


	//   ....[1]....
        /*0084*/ 	.word	0x00000870


	//----- nvinfo : EIATTR_CBANK_PARAM_SIZE
	.align		4
.L_299:
        /*0088*/ 	.byte	0x03, 0x19
        /*008a*/ 	.short	0x0024


	//----- nvinfo : EIATTR_PARAM_CBANK
	.align		4
        /*008c*/ 	.byte	0x04, 0x0a
        /*008e*/ 	.short	(.L_301 - .L_300)
	.align		4
.L_300:
        /*0090*/ 	.word	index@(.nv.constant0._Z34gemm_kernel_global_blocking_sharedILi32ELi32ELi32EEvPKfS1_Pfiii)
        /*0094*/ 	.short	0x0380
        /*0096*/ 	.short	0x0024


	//----- nvinfo : EIATTR_SW_WAR
	.align		4
.L_301:
        /*0098*/ 	.byte	0x04, 0x36
        /*009a*/ 	.short	(.L_303 - .L_302)
.L_302:
        /*009c*/ 	.word	0x00000008
.L_303:


//--------------------- .nv.info._Z34gemm_kernel_global_blocking_sharedILi16ELi16ELi16EEvPKfS1_Pfiii --------------------------
	.section	.nv.info._Z34gemm_kernel_global_blocking_sharedILi16ELi16ELi16EEvPKfS1_Pfiii,"",@"SHT_CUDA_INFO"
	.sectionflags	@""
	.align	4


	//----- nvinfo : EIATTR_CUDA_API_VERSION
	.align		4
        /*0000*/ 	.byte	0x04, 0x37
        /*0002*/ 	.short	(.L_305 - .L_304)
.L_304:
        /*0004*/ 	.word	0x00000082


	//----- nvinfo : EIATTR_KPARAM_INFO
	.align		4
.L_305:
        /*0008*/ 	.byte	0x04, 0x17
        /*000a*/ 	.short	(.L_307 - .L_306)
.L_306:
        /*000c*/ 	.word	0x00000000
        /*0010*/ 	.short	0x0005
        /*0012*/ 	.short	0x0020
        /*0014*/ 	.byte	0x00, 0xf0, 0x11, 0x00


	//----- nvinfo : EIATTR_KPARAM_INFO
	.align		4
.L_307:
        /*0018*/ 	.byte	0x04, 0x17
        /*001a*/ 	.short	(.L_309 - .L_308)
.L_308:
        /*001c*/ 	.word	0x00000000
        /*0020*/ 	.short	0x0004
        /*0022*/ 	.short	0x001c
        /*0024*/ 	.byte	0x00, 0xf0, 0x11, 0x00


	//----- nvinfo : EIATTR_KPARAM_INFO
	.align		4
.L_309:
        /*0028*/ 	.byte	0x04, 0x17
        /*002a*/ 	.short	(.L_311 - .L_310)
.L_310:
        /*002c*/ 	.word	0x00000000
        /*0030*/ 	.short	0x0003
        /*0032*/ 	.short	0x0018
        /*0034*/ 	.byte	0x00, 0xf0, 0x11, 0x00


	//----- nvinfo : EIATTR_KPARAM_INFO
	.align		4
.L_311:
        /*0038*/ 	.byte	0x04, 0x17
        /*003a*/ 	.short	(.L_313 - .L_312)
.L_312:
        /*003c*/ 	.word	0x00000000
        /*0040*/ 	.short	0x0002
        /*0042*/ 	.short	0x0010
        /*0044*/ 	.byte	0x00, 0xf5, 0x21, 0x00


	//----- nvinfo : EIATTR_KPARAM_INFO
	.align		4
.L_313:
        /*0048*/ 	.byte	0x04, 0x17
        /*004a*/ 	.short	(.L_315 - .L_314)
.L_314:
        /*004c*/ 	.word	0x00000000
        /*0050*/ 	.short	0x0001
        /*0052*/ 	.short	0x0008
        /*0054*/ 	.byte	0x00, 0xf5, 0x21, 0x00


	//----- nvinfo : EIATTR_KPARAM_INFO
	.align		4
.L_315:
        /*0058*/ 	.byte	0x04, 0x17
        /*005a*/ 	.short	(.L_317 - .L_316)
.L_316:
        /*005c*/ 	.word	0x00000000
        /*0060*/ 	.short	0x0000
        /*0062*/ 	.short	0x0000
        /*0064*/ 	.byte	0x00, 0xf5, 0x21, 0x00


	//----- nvinfo : EIATTR_SPARSE_MMA_MASK
	.align		4
.L_317:
        /*0068*/ 	.byte	0x03, 0x50
        /*006a*/ 	.short	0x0000


	//----- nvinfo : EIATTR_MAXREG_COUNT
	.align		4
        /*006c*/ 	.byte	0x03, 0x1b
        /*006e*/ 	.short	0x00ff


	//----- nvinfo : EIATTR_NUM_BARRIERS
	.align		4
        /*0070*/ 	.byte	0x02, 0x4c
        /*0072*/ 	.byte	0x01
	.zero		1


	//----- nvinfo : EIATTR_MERCURY_ISA_VERSION
	.align		4
        /*0074*/ 	.byte	0x03, 0x5f
        /*0076*/ 	.short	0x0101


	//----- nvinfo : EIATTR_VRC_CTA_INIT_COUNT
	.align		4
        /*0078*/ 	.byte	0x02, 0x4a
	.zero		1
	.zero		1


	//----- nvinfo : EIATTR_EXIT_INSTR_OFFSETS
	.align		4
        /*007c*/ 	.byte	0x04, 0x1c
        /*007e*/ 	.short	(.L_319 - .L_318)


	//   ....[0]....
.L_318:
        /*0080*/ 	.word	0x000005e0


	//   ....[1]....
        /*0084*/ 	.word	0x00000630


	//----- nvinfo : EIATTR_CBANK_PARAM_SIZE
	.align		4
.L_319:
        /*0088*/ 	.byte	0x03, 0x19
        /*008a*/ 	.short	0x0024


	//----- nvinfo : EIATTR_PARAM_CBANK
	.align		4
        /*008c*/ 	.byte	0x04, 0x0a
        /*008e*/ 	.short	(.L_321 - .L_320)
	.align		4
.L_320:
        /*0090*/ 	.word	index@(.nv.constant0._Z34gemm_kernel_global_blocking_sharedILi16ELi16ELi16EEvPKfS1_Pfiii)
        /*0094*/ 	.short	0x0380
        /*0096*/ 	.short	0x0024


	//----- nvinfo : EIATTR_SW_WAR
	.align		4
.L_321:
        /*0098*/ 	.byte	0x04, 0x36
        /*009a*/ 	.short	(.L_323 - .L_322)
.L_322:
        /*009c*/ 	.word	0x00000008
.L_323:


//--------------------- .nv.info._Z17gemm_kernel_basicPKfS0_Pfiii --------------------------
	.section	.nv.info._Z17gemm_kernel_basicPKfS0_Pfiii,"",@"SHT_CUDA_INFO"
	.sectionflags	@""
	.align	4


	//----- nvinfo : EIATTR_CUDA_API_VERSION
	.align		4
        /*0000*/ 	.byte	0x04, 0x37
        /*0002*/ 	.short	(.L_325 - .L_324)
.L_324:
        /*0004*/ 	.word	0x00000082


	//----- nvinfo : EIATTR_KPARAM_INFO
	.align		4
.L_325:
        /*0008*/ 	.byte	0x04, 0x17
        /*000a*/ 	.short	(.L_327 - .L_326)
.L_326:
        /*000c*/ 	.word	0x00000000
        /*0010*/ 	.short	0x0005
        /*0012*/ 	.short	0x0020
        /*0014*/ 	.byte	0x00, 0xf0, 0x11, 0x00


	//----- nvinfo : EIATTR_KPARAM_INFO
	.align		4
.L_327:
        /*0018*/ 	.byte	0x04, 0x17
        /*001a*/ 	.short	(.L_329 - .L_328)
.L_328:
        /*001c*/ 	.word	0x00000000
        /*0020*/ 	.short	0x0004
        /*0022*/ 	.short	0x001c
        /*0024*/ 	.byte	0x00, 0xf0, 0x11, 0x00


	//----- nvinfo : EIATTR_KPARAM_INFO
	.align		4
.L_329:
        /*0028*/ 	.byte	0x04, 0x17
        /*002a*/ 	.short	(.L_331 - .L_330)
.L_330:
        /*002c*/ 	.word	0x00000000
        /*0030*/ 	.short	0x0003
        /*0032*/ 	.short	0x0018
        /*0034*/ 	.byte	0x00, 0xf0, 0x11, 0x00


	//----- nvinfo : EIATTR_KPARAM_INFO
	.align		4
.L_331:
        /*0038*/ 	.byte	0x04, 0x17
        /*003a*/ 	.short	(.L_333 - .L_332)
.L_332:
        /*003c*/ 	.word	0x00000000
        /*0040*/ 	.short	0x0002
        /*0042*/ 	.short	0x0010
        /*0044*/ 	.byte	0x00, 0xf5, 0x21, 0x00


	//----- nvinfo : EIATTR_KPARAM_INFO
	.align		4
.L_333:
        /*0048*/ 	.byte	0x04, 0x17
        /*004a*/ 	.short	(.L_335 - .L_334)
.L_334:
        /*004c*/ 	.word	0x00000000
        /*0050*/ 	.short	0x0001
        /*0052*/ 	.short	0x0008
        /*0054*/ 	.byte	0x00, 0xf5, 0x21, 0x00


	//----- nvinfo : EIATTR_KPARAM_INFO
	.align		4
.L_335:
        /*0058*/ 	.byte	0x04, 0x17
        /*005a*/ 	.short	(.L_337 - .L_336)
.L_336:
        /*005c*/ 	.word	0x00000000
        /*0060*/ 	.short	0x0000
        /*0062*/ 	.short	0x0000
        /*0064*/ 	.byte	0x00, 0xf5, 0x21, 0x00


	//----- nvinfo : EIATTR_SPARSE_MMA_MASK
	.align		4
.L_337:
        /*0068*/ 	.byte	0x03, 0x50
        /*006a*/ 	.short	0x0000


	//----- nvinfo : EIATTR_MAXREG_COUNT
	.align		4
        /*006c*/ 	.byte	0x03, 0x1b
        /*006e*/ 	.short	0x00ff


	//----- nvinfo : EIATTR_MERCURY_ISA_VERSION
	.align		4
        /*0070*/ 	.byte	0x03, 0x5f
        /*0072*/ 	.short	0x0101


	//----- nvinfo : EIATTR_VRC_CTA_INIT_COUNT
	.align		4
        /*0074*/ 	.byte	0x02, 0x4a
	.zero		1
	.zero		1


	//----- nvinfo : EIATTR_EXIT_INSTR_OFFSETS
	.align		4
        /*0078*/ 	.byte	0x04, 0x1c
        /*007a*/ 	.short	(.L_339 - .L_338)


	//   ....[0]....
.L_338:
        /*007c*/ 	.word	0x000000c0


	//   ....[1]....
        /*0080*/ 	.word	0x000008e0


	//----- nvinfo : EIATTR_CBANK_PARAM_SIZE
	.align		4
.L_339:
        /*0084*/ 	.byte	0x03, 0x19
        /*0086*/ 	.short	0x0024


	//----- nvinfo : EIATTR_PARAM_CBANK
	.align		4
        /*0088*/ 	.byte	0x04, 0x0a
        /*008a*/ 	.short	(.L_341 - .L_340)
	.align		4
.L_340:
        /*008c*/ 	.word	index@(.nv.constant0._Z17gemm_kernel_basicPKfS0_Pfiii)
        /*0090*/ 	.short	0x0380
        /*0092*/ 	.short	0x0024


	//----- nvinfo : EIATTR_SW_WAR
	.align		4
.L_341:
        /*0094*/ 	.byte	0x04, 0x36
        /*0096*/ 	.short	(.L_343 - .L_342)
.L_342:
        /*0098*/ 	.word	0x00000008
.L_343:


//--------------------- .nv.callgraph             --------------------------
	.section	.nv.callgraph,"",@"SHT_CUDA_CALLGRAPH"
	.align	4
	.sectionentsize	8
	.align		4
        /*0000*/ 	.word	0x00000000
	.align		4
        /*0004*/ 	.word	0xffffffff
	.align		4
        /*0008*/ 	.word	0x00000000
	.align		4
        /*000c*/ 	.word	0xfffffffe
	.align		4
        /*0010*/ 	.word	0x00000000
	.align		4
        /*0014*/ 	.word	0xfffffffd
	.align		4
        /*0018*/ 	.word	0x00000000
	.align		4
        /*001c*/ 	.word	0xfffffffc


//--------------------- .text._Z43gemm_kernel_global_blocking_shared_prefetchILi64ELi64ELi32EEvPKfS1_Pfiii --------------------------
	.section	.text._Z43gemm_kernel_global_blocking_shared_prefetchILi64ELi64ELi32EEvPKfS1_Pfiii,"ax",@progbits
	.align	128
        .global         _Z43gemm_kernel_global_blocking_shared_prefetchILi64ELi64ELi32EEvPKfS1_Pfiii
        .type           _Z43gemm_kernel_global_blocking_shared_prefetchILi64ELi64ELi32EEvPKfS1_Pfiii,@function
        .size           _Z43gemm_kernel_global_blocking_shared_prefetchILi64ELi64ELi32EEvPKfS1_Pfiii,(.L_x_50 - _Z43gemm_kernel_global_blocking_shared_prefetchILi64ELi64ELi32EEvPKfS1_Pfiii)
        .other          _Z43gemm_kernel_global_blocking_shared_prefetchILi64ELi64ELi32EEvPKfS1_Pfiii,@"STO_CUDA_ENTRY STV_DEFAULT"
_Z43gemm_kernel_global_blocking_shared_prefetchILi64ELi64ELi32EEvPKfS1_Pfiii:
.text._Z43gemm_kernel_global_blocking_shared_prefetchILi64ELi64ELi32EEvPKfS1_Pfiii:
[----:B------:R-:W-:Y:S01]  /*0000*/  LDC R1, c[0x0][0x37c] ;  /* 0x0000df00ff017b82 */ /* 0x000fe20000000800 */
[----:B------:R-:W0:Y:S01]  /*0010*/  S2R R18, SR_TID.X ;  /* 0x0000000000127919 */ /* 0x000e220000002100 */
[----:B------:R-:W1:Y:S01]  /*0020*/  LDCU UR5, c[0x0][0x39c] ;  /* 0x00007380ff0577ac */ /* 0x000e620008000800 */
[----:B------:R-:W2:Y:S01]  /*0030*/  S2R R13, SR_CTAID.X ;  /* 0x00000000000d7919 */ /* 0x000ea20000002500 */
[----:B------:R-:W0:Y:S01]  /*0040*/  LDCU UR10, c[0x0][0x3a0] ;  /* 0x00007400ff0a77ac */ /* 0x000e220008000800 */
[----:B------:R-:W3:Y:S01]  /*0050*/  S2R R0, SR_TID.Y ;  /* 0x0000000000007919 */ /* 0x000ee20000002200 */
[----:B------:R-:W4:Y:S01]  /*0060*/  LDCU UR4, c[0x0][0x398] ;  /* 0x00007300ff0477ac */ /* 0x000f220008000800 */
[----:B------:R-:W5:Y:S01]  /*0070*/  S2R R21, SR_CTAID.Y ;  /* 0x0000000000157919 */ /* 0x000f620000002600 */
[----:B------:R-:W4:Y:S01]  /*0080*/  LDCU.64 UR8, c[0x0][0x358] ;  /* 0x00006b00ff0877ac */ /* 0x000f220008000a00 */
[----:B-1----:R-:W-:Y:S02]  /*0090*/  MOV R9, UR5 ;  /* 0x0000000500097c02 */ /* 0x002fe40008000f00 */
[----:B0-----:R-:W-:-:S02]  /*00a0*/  ISETP.GE.AND P1, PT, R18, UR10, PT ;  /* 0x0000000a12007c0c */ /* 0x001fc4000bf26270 */
[----:B--2---:R-:W-:Y:S02]  /*00b0*/  LEA R20, R13, R18, 0x6 ;  /* 0x000000120d147211 */ /* 0x004fe400078e30ff */
[-C--:B---3--:R-:W-:Y:S02]  /*00c0*/  MOV R17, R0.reuse ;  /* 0x0000000000117202 */ /* 0x088fe40000000f00 */
[----:B------:R-:W-:Y:S02]  /*00d0*/  ISETP.GE.AND P0, PT, R20, R9, PT ;  /* 0x000000091400720c */ /* 0x000fe40003f06270 */
[----:B-----5:R-:W-:Y:S02]  /*00e0*/  LEA R21, R21, R0, 0x6 ;  /* 0x0000000015157211 */ /* 0x020fe400078e30ff */
[----:B------:R-:W-:Y:S02]  /*00f0*/  ISETP.GE.OR P0, PT, R17, UR10, P0 ;  /* 0x0000000a11007c0c */ /* 0x000fe40008706670 */
[----:B----4-:R-:W-:-:S11]  /*0100*/  ISETP.GE.OR P1, PT, R21, UR4, P1 ;  /* 0x0000000415007c0c */ /* 0x010fd60008f26670 */
[----:B------:R-:W0:Y:S01]  /*0110*/  @!P0 LDC.64 R6, c[0x0][0x388] ;  /* 0x0000e200ff068b82 */ /* 0x000e220000000a00 */
[----:B------:R-:W-:Y:S02]  /*0120*/  @!P0 IMAD R11, R17, R9, R20 ;  /* 0x00000009110b8224 */ /* 0x000fe400078e0214 */
[----:B------:R-:W-:-:S05]  /*0130*/  @!P1 IMAD R3, R21, UR10, R18 ;  /* 0x0000000a15039c24 */ /* 0x000fca000f8e0212 */
[----:B------:R-:W1:Y:S01]  /*0140*/  @!P1 LDC.64 R4, c[0x0][0x380] ;  /* 0x0000e000ff049b82 */ /* 0x000e620000000a00 */
[----:B0-----:R-:W-:-:S06]  /*0150*/  @!P0 IMAD.WIDE.U32 R6, R11, 0x4, R6 ;  /* 0x000000040b068825 */ /* 0x001fcc00078e0006 */
[----:B------:R-:W2:Y:S01]  /*0160*/  @!P0 LDG.E.CONSTANT R7, desc[UR8][R6.64] ;  /* 0x0000000806078981 */ /* 0x000ea2000c1e9900 */
[----:B-1----:R-:W-:-:S06]  /*0170*/  @!P1 IMAD.WIDE.U32 R4, R3, 0x4, R4 ;  /* 0x0000000403049825 */ /* 0x002fcc00078e0004 */
[----:B------:R-:W3:Y:S01]  /*0180*/  @!P1 LDG.E.CONSTANT R4, desc[UR8][R4.64] ;  /* 0x0000000804049981 */ /* 0x000ee2000c1e9900 */
[----:B------:R-:W0:Y:S01]  /*0190*/  S2UR UR6, SR_CgaCtaId ;  /* 0x00000000000679c3 */ /* 0x000e220000008800 */
[----:B------:R-:W-:Y:S02]  /*01a0*/  UMOV UR4, 0x400 ;  /* 0x0000040000047882 */ /* 0x000fe40000000000 */
[----:B------:R-:W-:Y:S02]  /*01b0*/  UIADD3 UR5, UPT, UPT, UR4, 0x4000, URZ ;  /* 0x0000400004057890 */ /* 0x000fe4000fffe0ff */
[----:B0-----:R-:W-:Y:S02]  /*01c0*/  ULEA UR4, UR6, UR4, 0x18 ;  /* 0x0000000406047291 */ /* 0x001fe4000f8ec0ff */
[----:B------:R-:W-:-:S04]  /*01d0*/  ULEA UR5, UR6, UR5, 0x18 ;  /* 0x0000000506057291 */ /* 0x000fc8000f8ec0ff */
[----:B------:R-:W-:Y:S02]  /*01e0*/  LEA R19, R0, UR4, 0x7 ;  /* 0x0000000400137c11 */ /* 0x000fe4000f8e38ff */
[----:B------:R-:W-:Y:S02]  /*01f0*/  LEA R2, R17, UR5, 0x8 ;  /* 0x0000000511027c11 */ /* 0x000fe4000f8e40ff */
[C---:B------:R-:W-:Y:S02]  /*0200*/  LEA R19, R18.reuse, R19, 0x2 ;  /* 0x0000001312137211 */ /* 0x040fe400078e10ff */
[----:B------:R-:W-:Y:S01]  /*0210*/  LEA R2, R18, R2, 0x2 ;  /* 0x0000000212027211 */ /* 0x000fe200078e10ff */
[----:B------:R-:W-:Y:S02]  /*0220*/  UISETP.GE.AND UP0, UPT, UR10, 0x1, UPT ;  /* 0x000000010a00788c */ /* 0x000fe4000bf06270 */
[----:B------:R-:W-:Y:S01]  /*0230*/  UIADD3 UR6, UPT, UPT, UR10, 0x1f, URZ ;  /* 0x0000001f0a067890 */ /* 0x000fe2000fffe0ff */
[----:B------:R-:W-:-:S03]  /*0240*/  HFMA2 R11, -RZ, RZ, 0, 0 ;  /* 0x00000000ff0b7431 */ /* 0x000fc600000001ff */
[----:B------:R-:W-:-:S04]  /*0250*/  USHF.R.S32.HI UR7, URZ, 0x1f, UR6 ;  /* 0x0000001fff077899 */ /* 0x000fc80008011406 */
[----:B------:R-:W-:Y:S01]  /*0260*/  ULEA.HI UR7, UR7, UR6, URZ, 0x5 ;  /* 0x0000000607077291 */ /* 0x000fe2000f8f28ff */
[----:B---3--:R0:W-:Y:S04]  /*0270*/  @!P1 STS [R19], R4 ;  /* 0x0000000413009388 */ /* 0x0081e80000000800 */
[----:B------:R0:W-:Y:S04]  /*0280*/  @P1 STS [R19], RZ ;  /* 0x000000ff13001388 */ /* 0x0001e80000000800 */
[----:B--2---:R0:W-:Y:S04]  /*0290*/  @!P0 STS [R2], R7 ;  /* 0x0000000702008388 */ /* 0x0041e80000000800 */
[----:B------:R0:W-:Y:S01]  /*02a0*/  @P0 STS [R2], RZ ;  /* 0x000000ff02000388 */ /* 0x0001e20000000800 */
[----:B------:R-:W-:Y:S06]  /*02b0*/  BAR.SYNC.DEFER_BLOCKING 0x0 ;  /* 0x0000000000007b1d */ /* 0x000fec0000010000 */
[----:B------:R-:W-:Y:S05]  /*02c0*/  BRA.U !UP0, `(.L_x_0) ;  /* 0x0000000908047547 */ /* 0x000fea000b800000 */
[----:B------:R-:W1:Y:S01]  /*02d0*/  LDC R3, c[0x0][0x39c] ;  /* 0x0000e700ff037b82 */ /* 0x000e620000000800 */
[----:B0-----:R-:W-:Y:S01]  /*02e0*/  IADD3 R4, PT, PT, R17, 0x20, RZ ;  /* 0x0000002011047810 */ /* 0x001fe20007ffe0ff */
[----:B------:R-:W-:Y:S01]  /*02f0*/  USHF.R.S32.HI UR7, URZ, 0x5, UR7 ;  /* 0x00000005ff077899 */ /* 0x000fe20008011407 */
[----:B------:R-:W-:Y:S01]  /*0300*/  LEA R16, R18, UR5, 0x2 ;  /* 0x0000000512107c11 */ /* 0x000fe2000f8e10ff */
[--C-:B------:R-:W-:Y:S01]  /*0310*/  IMAD R6, R21, UR10, R18.reuse ;  /* 0x0000000a15067c24 */ /* 0x100fe2000f8e0212 */
[----:B------:R-:W-:Y:S01]  /*0320*/  MOV R11, RZ ;  /* 0x000000ff000b7202 */ /* 0x000fe20000000f00 */
[----:B------:R-:W-:Y:S01]  /*0330*/  UISETP.LT.AND UP0, UPT, UR7, 0x1, UPT ;  /* 0x000000010700788c */ /* 0x000fe2000bf01270 */
[----:B------:R-:W-:Y:S01]  /*0340*/  IMAD R4, R4, R9, R18 ;  /* 0x0000000904047224 */ /* 0x000fe200078e0212 */
[----:B------:R-:W-:Y:S01]  /*0350*/  MOV R5, RZ ;  /* 0x000000ff00057202 */ /* 0x000fe20000000f00 */
[----:B------:R-:W0:Y:S03]  /*0360*/  LDCU UR12, c[0x0][0x398] ;  /* 0x00007300ff0c77ac */ /* 0x000e260008000800 */
[----:B------:R-:W-:Y:S01]  /*0370*/  LEA R7, R13, R4, 0x6 ;  /* 0x000000040d077211 */ /* 0x000fe200078e30ff */
[----:B------:R-:W-:Y:S01]  /*0380*/  USEL UR6, UR7, 0x1, !UP0 ;  /* 0x0000000107067887 */ /* 0x000fe2000c000000 */
[----:B------:R-:W2:Y:S01]  /*0390*/  LDCU UR13, c[0x0][0x39c] ;  /* 0x00007380ff0d77ac */ /* 0x000ea20008000800 */
[----:B------:R-:W3:Y:S02]  /*03a0*/  LDCU UR11, c[0x0][0x3a0] ;  /* 0x00007400ff0b77ac */ /* 0x000ee40008000800 */
[----:B------:R-:W-:-:S12]  /*03b0*/  UIADD3 UR6, UPT, UPT, -UR6, URZ, URZ ;  /* 0x000000ff06067290 */ /* 0x000fd8000fffe1ff */
.L_x_4:
[C---:B------:R-:W-:Y:S02]  /*03c0*/  IADD3 R4, PT, PT, R5.reuse, 0x1, RZ ;  /* 0x0000000105047810 */ /* 0x040fe40007ffe0ff */
[----:B------:R-:W-:Y:S02]  /*03d0*/  LOP3.LUT R13, R5, 0x1, RZ, 0xc0, !PT ;  /* 0x00000001050d7812 */ /* 0x000fe400078ec0ff */
[----:B------:R-:W-:Y:S02]  /*03e0*/  ISETP.GE.AND P0, PT, R4, UR7, PT ;  /* 0x0000000704007c0c */ /* 0x000fe4000bf06270 */
[----:B------:R-:W-:-:S11]  /*03f0*/  MOV R5, R4 ;  /* 0x0000000400057202 */ /* 0x000fd60000000f00 */
[----:B------:R-:W-:Y:S05]  /*0400*/  @P0 BRA `(.L_x_1) ;  /* 0x0000000000640947 */ /* 0x000fea0003800000 */
[----:B------:R-:W-:-:S04]  /*0410*/  IADD3 R4, PT, PT, R18, 0x20, RZ ;  /* 0x0000002012047810 */ /* 0x000fc80007ffe0ff */
[----:B---3--:R-:W-:-:S04]  /*0420*/  ISETP.GE.AND P0, PT, R4, UR11, PT ;  /* 0x0000000b04007c0c */ /* 0x008fc8000bf06270 */
[----:B0-----:R-:W-:-:S13]  /*0430*/  ISETP.GE.OR P0, PT, R21, UR12, P0 ;  /* 0x0000000c15007c0c */ /* 0x001fda0008706670 */
[----:B------:R-:W0:Y:S01]  /*0440*/  @!P0 LDC.64 R8, c[0x0][0x380] ;  /* 0x0000e000ff088b82 */ /* 0x000e220000000a00 */
[----:B------:R-:W-:-:S05]  /*0450*/  @!P0 IADD3 R15, PT, PT, R6, 0x20, RZ ;  /* 0x00000020060f8810 */ /* 0x000fca0007ffe0ff */
[----:B0-----:R-:W-:-:S06]  /*0460*/  @!P0 IMAD.WIDE.U32 R8, R15, 0x4, R8 ;  /* 0x000000040f088825 */ /* 0x001fcc00078e0008 */
[----:B------:R-:W3:Y:S01]  /*0470*/  @!P0 LDG.E.CONSTANT R8, desc[UR8][R8.64] ;  /* 0x0000000808088981 */ /* 0x000ee2000c1e9900 */
[----:B------:R-:W-:Y:S01]  /*0480*/  LOP3.LUT R23, R13, 0x1, RZ, 0x3c, !PT ;  /* 0x000000010d177812 */ /* 0x000fe200078e3cff */
[----:B------:R-:W-:Y:S01]  /*0490*/  BSSY.RECONVERGENT B0, `(.L_x_1) ;  /* 0x0000010000007945 */ /* 0x000fe20003800200 */
[----:B------:R-:W-:Y:S02]  /*04a0*/  IADD3 R4, PT, PT, R17, 0x20, RZ ;  /* 0x0000002011047810 */ /* 0x000fe40007ffe0ff */
[----:B------:R-:W-:-:S05]  /*04b0*/  LEA R15, R23, R19, 0xd ;  /* 0x00000013170f7211 */ /* 0x000fca00078e68ff */
[----:B---3--:R0:W-:Y:S04]  /*04c0*/  @!P0 STS [R15], R8 ;  /* 0x000000080f008388 */ /* 0x0081e80000000800 */
[----:B------:R0:W-:Y:S01]  /*04d0*/  @P0 STS [R15], RZ ;  /* 0x000000ff0f000388 */ /* 0x0001e20000000800 */
[----:B--2---:R-:W-:-:S04]  /*04e0*/  ISETP.GE.AND P0, PT, R20, UR13, PT ;  /* 0x0000000d14007c0c */ /* 0x004fc8000bf06270 */
[----:B------:R-:W-:-:S13]  /*04f0*/  ISETP.GE.OR P0, PT, R4, UR11, P0 ;  /* 0x0000000b04007c0c */ /* 0x000fda0008706670 */
[----:B0-----:R-:W-:Y:S05]  /*0500*/  @P0 BRA `(.L_x_2) ;  /* 0x0000000000180947 */ /* 0x001fea0003800000 */
[----:B------:R-:W0:Y:S02]  /*0510*/  LDC.64 R8, c[0x0][0x388] ;  /* 0x0000e200ff087b82 */ /* 0x000e240000000a00 */
[----:B0-----:R-:W-:-:S06]  /*0520*/  IMAD.WIDE R8, R7, 0x4, R8 ;  /* 0x0000000407087825 */ /* 0x001fcc00078e0208 */
[----:B------:R-:W2:Y:S01]  /*0530*/  LDG.E.CONSTANT R8, desc[UR8][R8.64] ;  /* 0x0000000808087981 */ /* 0x000ea2000c1e9900 */
[----:B------:R-:W-:-:S05]  /*0540*/  LEA R15, R23, R2, 0xd ;  /* 0x00000002170f7211 */ /* 0x000fca00078e68ff */
[----:B--2---:R0:W-:Y:S01]  /*0550*/  STS [R15], R8 ;  /* 0x000000080f007388 */ /* 0x0041e20000000800 */
[----:B------:R-:W-:Y:S05]  /*0560*/  BRA `(.L_x_3) ;  /* 0x0000000000087947 */ /* 0x000fea0003800000 */
.L_x_2:
[----:B------:R-:W-:-:S05]  /*0570*/  LEA R23, R23, R2, 0xd ;  /* 0x0000000217177211 */ /* 0x000fca00078e68ff */
[----:B------:R2:W-:Y:S02]  /*0580*/  STS [R23], RZ ;  /* 0x000000ff17007388 */ /* 0x0005e40000000800 */
.L_x_3:
[----:B------:R-:W-:Y:S05]  /*0590*/  BSYNC.RECONVERGENT B0 ;  /* 0x0000000000007941 */ /* 0x000fea0003800200 */
.L_x_1:
[C---:B------:R-:W-:Y:S01]  /*05a0*/  LEA R9, R13.reuse, UR4, 0xd ;  /* 0x000000040d097c11 */ /* 0x040fe2000f8e68ff */
[----:B------:R-:W-:Y:S01]  /*05b0*/  UIADD3 UR6, UPT, UPT, UR6, 0x1, URZ ;  /* 0x0000000106067890 */ /* 0x000fe2000fffe0ff */
[----:B------:R-:W-:Y:S02]  /*05c0*/  LEA R4, R13, R16, 0xd ;  /* 0x000000100d047211 */ /* 0x000fe400078e68ff */
[----:B------:R-:W-:Y:S01]  /*05d0*/  LEA R22, R0, R9, 0x7 ;  /* 0x0000000900167211 */ /* 0x000fe200078e38ff */
[----:B------:R-:W-:Y:S01]  /*05e0*/  UISETP.NE.AND UP0, UPT, UR6, URZ, UPT ;  /* 0x000000ff0600728c */ /* 0x000fe2000bf05270 */
[----:B------:R-:W-:Y:S01]  /*05f0*/  IADD3 R17, PT, PT, R17, 0x20, RZ ;  /* 0x0000002011117810 */ /* 0x000fe20007ffe0ff */
[----:B0-----:R-:W-:Y:S01]  /*0600*/  LDS R8, [R4] ;  /* 0x0000000004087984 */ /* 0x001fe20000000800 */
[----:B------:R-:W-:Y:S02]  /*0610*/  IADD3 R6, PT, PT, R6, 0x20, RZ ;  /* 0x0000002006067810 */ /* 0x000fe40007ffe0ff */
[----:B------:R-:W-:Y:S01]  /*0620*/  IADD3 R18, PT, PT, R18, 0x20, RZ ;  /* 0x0000002012127810 */ /* 0x000fe20007ffe0ff */
[----:B------:R-:W0:Y:S04]  /*0630*/  LDS.128 R12, [R22] ;  /* 0x00000000160c7984 */ /* 0x000e280000000c00 */
[----:B------:R-:W4:Y:S04]  /*0640*/  LDS R24, [R4+0x100] ;  /* 0x0001000004187984 */ /* 0x000f280000000800 */
[----:B--2---:R-:W2:Y:S04]  /*0650*/  LDS R23, [R4+0x200] ;  /* 0x0002000004177984 */ /* 0x004ea80000000800 */
[----:B------:R-:W5:Y:S04]  /*0660*/  LDS R26, [R4+0x300] ;  /* 0x00030000041a7984 */ /* 0x000f680000000800 */
[----:B------:R-:W-:Y:S04]  /*0670*/  LDS R25, [R4+0x400] ;  /* 0x0004000004197984 */ /* 0x000fe80000000800 */
[----:B------:R-:W-:Y:S01]  /*0680*/  LDS R28, [R4+0x1d00] ;  /* 0x001d0000041c7984 */ /* 0x000fe20000000800 */
[----:B0-----:R-:W-:-:S03]  /*0690*/  FFMA R27, R12, R8, R11 ;  /* 0x000000080c1b7223 */ /* 0x001fc6000000000b */
[----:B------:R-:W0:Y:S01]  /*06a0*/  LDS.128 R8, [R22+0x10] ;  /* 0x0000100016087984 */ /* 0x000e220000000c00 */
[----:B----4-:R-:W-:-:S03]  /*06b0*/  FFMA R12, R24, R13, R27 ;  /* 0x0000000d180c7223 */ /* 0x010fc6000000001b */
[----:B------:R-:W4:Y:S01]  /*06c0*/  LDS R24, [R4+0x500] ;  /* 0x0005000004187984 */ /* 0x000f220000000800 */
[----:B--2---:R-:W-:-:S03]  /*06d0*/  FFMA R13, R23, R14, R12 ;  /* 0x0000000e170d7223 */ /* 0x004fc6000000000c */
[----:B------:R-:W2:Y:S01]  /*06e0*/  LDS R23, [R4+0x600] ;  /* 0x0006000004177984 */ /* 0x000ea20000000800 */
[----:B-----5:R-:W-:-:S03]  /*06f0*/  FFMA R13, R26, R15, R13 ;  /* 0x0000000f1a0d7223 */ /* 0x020fc6000000000d */
[----:B------:R-:W5:Y:S01]  /*0700*/  LDS R26, [R4+0x700] ;  /* 0x00070000041a7984 */ /* 0x000f620000000800 */
[----:B0-----:R-:W-:-:S03]  /*0710*/  FFMA R27, R8, R25, R13 ;  /* 0x00000019081b7223 */ /* 0x001fc6000000000d */
[----:B------:R-:W-:Y:S01]  /*0720*/  LDS R25, [R4+0x800] ;  /* 0x0008000004197984 */ /* 0x000fe20000000800 */
[----:B----4-:R-:W-:-:S03]  /*0730*/  FFMA R8, R24, R9, R27 ;  /* 0x0000000918087223 */ /* 0x010fc6000000001b */
[----:B------:R-:W0:Y:S01]  /*0740*/  LDS.128 R12, [R22+0x20] ;  /* 0x00002000160c7984 */ /* 0x000e220000000c00 */
[----:B--2---:R-:W-:-:S03]  /*0750*/  FFMA R9, R23, R10, R8 ;  /* 0x0000000a17097223 */ /* 0x004fc60000000008 */
[----:B------:R-:W2:Y:S01]  /*0760*/  LDS R24, [R4+0x900] ;  /* 0x0009000004187984 */ /* 0x000ea20000000800 */
[----:B-----5:R-:W-:-:S03]  /*0770*/  FFMA R9, R26, R11, R9 ;  /* 0x0000000b1a097223 */ /* 0x020fc60000000009 */
[----:B------:R-:W4:Y:S04]  /*0780*/  LDS R23, [R4+0xa00] ;  /* 0x000a000004177984 */ /* 0x000f280000000800 */
[----:B------:R-:W5:Y:S01]  /*0790*/  LDS R26, [R4+0xb00] ;  /* 0x000b0000041a7984 */ /* 0x000f620000000800 */
[----:B0-----:R-:W-:-:S03]  /*07a0*/  FFMA R27, R12, R25, R9 ;  /* 0x000000190c1b7223 */ /* 0x001fc60000000009 */
[----:B------:R-:W-:Y:S01]  /*07b0*/  LDS R25, [R4+0xc00] ;  /* 0x000c000004197984 */ /* 0x000fe20000000800 */
[----:B--2---:R-:W-:-:S03]  /*07c0*/  FFMA R12, R24, R13, R27 ;  /* 0x0000000d180c7223 */ /* 0x004fc6000000001b */
[----:B------:R-:W0:Y:S01]  /*07d0*/  LDS.128 R8, [R22+0x30] ;  /* 0x0000300016087984 */ /* 0x000e220000000c00 */
[----:B----4-:R-:W-:-:S03]  /*07e0*/  FFMA R13, R23, R14, R12 ;  /* 0x0000000e170d7223 */ /* 0x010fc6000000000c */
        /* <DEDUP_REMOVED lines=38> */
[----:B------:R-:W4:Y:S01]  /*0a50*/  LDS R12, [R4+0x1f00] ;  /* 0x001f0000040c7984 */ /* 0x000f220000000800 */
[----:B0-----:R-:W-:-:S04]  /*0a60*/  FFMA R15, R8, R25, R15 ;  /* 0x00000019080f7223 */ /* 0x001fc8000000000f */
[----:B------:R-:W-:Y:S01]  /*0a70*/  FFMA R28, R28, R9, R15 ;  /* 0x000000091c1c7223 */ /* 0x000fe2000000000f */
[----:B-1----:R-:W-:-:S03]  /*0a80*/  MOV R9, R3 ;  /* 0x0000000300097202 */ /* 0x002fc60000000f00 */
[----:B--2---:R-:W-:Y:S01]  /*0a90*/  FFMA R13, R13, R10, R28 ;  /* 0x0000000a0d0d7223 */ /* 0x004fe2000000001c */
[----:B------:R-:W-:-:S03]  /*0aa0*/  LEA R7, R9, R7, 0x5 ;  /* 0x0000000709077211 */ /* 0x000fc600078e28ff */
[----:B----4-:R-:W-:Y:S01]  /*0ab0*/  FFMA R11, R12, R11, R13 ;  /* 0x0000000b0c0b7223 */ /* 0x010fe2000000000d */
[----:B------:R-:W-:Y:S06]  /*0ac0*/  BAR.SYNC.DEFER_BLOCKING 0x0 ;  /* 0x0000000000007b1d */ /* 0x000fec0000010000 */
[----:B------:R-:W-:Y:S05]  /*0ad0*/  BRA.U UP0, `(.L_x_4) ;  /* 0xfffffff900387547 */ /* 0x000fea000b83ffff */
.L_x_0:
[----:B------:R-:W1:Y:S01]  /*0ae0*/  LDCU UR5, c[0x0][0x398] ;  /* 0x00007300ff0577ac */ /* 0x000e620008000800 */
[----:B------:R-:W-:-:S04]  /*0af0*/  ISETP.GE.AND P0, PT, R20, R9, PT ;  /* 0x000000091400720c */ /* 0x000fc80003f06270 */
[----:B-1----:R-:W-:-:S13]  /*0b00*/  ISETP.GE.OR P0, PT, R21, UR5, P0 ;  /* 0x0000000515007c0c */ /* 0x002fda0008706670 */
[----:B---3--:R-:W-:Y:S05]  /*0b10*/  @P0 EXIT ;  /* 0x000000000000094d */ /* 0x008fea0003800000 */
[----:B0-----:R-:W0:Y:S01]  /*0b20*/  LDC.64 R2, c[0x0][0x390] ;  /* 0x0000e400ff027b82 */ /* 0x001e220000000a00 */
[----:B------:R-:W-:-:S04]  /*0b30*/  IMAD R9, R21, R9, R20 ;  /* 0x0000000915097224 */ /* 0x000fc800078e0214 */
[----:B0-----:R-:W-:-:S05]  /*0b40*/  IMAD.WIDE.U32 R2, R9, 0x4, R2 ;  /* 0x0000000409027825 */ /* 0x001fca00078e0002 */
[----:B------:R-:W-:Y:S01]  /*0b50*/  STG.E desc[UR8][R2.64], R11 ;  /* 0x0000000b02007986 */ /* 0x000fe2000c101908 */
[----:B------:R-:W-:Y:S05]  /*0b60*/  EXIT ;  /* 0x000000000000794d */ /* 0x000fea0003800000 */
.L_x_5:
[----:B------:R-:W-:-:S00]  /*0b70*/  BRA `(.L_x_5) ;  /* 0xfffffffc00fc7947 */ /* 0x000fc0000383ffff */
[----:B------:R-:W-:-:S00]  /*0b80*/  NOP ;  /* 0x0000000000007918 */ /* 0x000fc00000000000 */
[----:B------:R-:W-:-:S00]  /*0b90*/  NOP ;  /* 0x0000000000007918 */ /* 0x000fc00000000000 */
[----:B------:R-:W-:-:S00]  /*0ba0*/  NOP ;  /* 0x0000000000007918 */ /* 0x000fc00000000000 */
[----:B------:R-:W-:-:S00]  /*0bb0*/  NOP ;  /* 0x0000000000007918 */ /* 0x000fc00000000000 */
[----:B------:R-:W-:-:S00]  /*0bc0*/  NOP ;  /* 0x0000000000007918 */ /* 0x000fc00000000000 */
[----:B------:R-:W-:-:S00]  /*0bd0*/  NOP ;  /* 0x0000000000007918 */ /* 0x000fc00000000000 */
[----:B------:R-:W-:-:S00]  /*0be0*/  NOP ;  /* 0x0000000000007918 */ /* 0x000fc00000000000 */
[----:B------:R-:W-:-:S00]  /*0bf0*/  NOP ;  /* 0x0000000000007918 */ /* 0x000fc00000000000 */
.L_x_50:


//--------------------- .text._Z43gemm_kernel_global_blocking_shared_prefetchILi32ELi32ELi32EEvPKfS1_Pfiii --------------------------
	.section	.text._Z43gemm_kernel_global_blocking_shared_prefetchILi32ELi32ELi32EEvPKfS1_Pfiii,"ax",@progbits
	.align	128
        .global         _Z43gemm_kernel_global_blocking_shared_prefetchILi32ELi32ELi32EEvPKfS1_Pfiii
        .type           _Z43gemm_kernel_global_blocking_shared_prefetchILi32ELi32ELi32EEvPKfS1_Pfiii,@function
        .size           _Z43gemm_kernel_global_blocking_shared_prefetchILi32ELi32ELi32EEvPKfS1_Pfiii,(.L_x_51 - _Z43gemm_kernel_global_blocking_shared_prefetchILi32ELi32ELi32EEvPKfS1_Pfiii)
        .other          _Z43gemm_kernel_global_blocking_shared_prefetchILi32ELi32ELi32EEvPKfS1_Pfiii,@"STO_CUDA_ENTRY STV_DEFAULT"
_Z43gemm_kernel_global_blocking_shared_prefetchILi32ELi32ELi32EEvPKfS1_Pfiii:
.text._Z43gemm_kernel_global_blocking_shared_prefetchILi32ELi32ELi32EEvPKfS1_Pfiii:
        /* <DEDUP_REMOVED lines=30> */
[C---:B------:R-:W-:Y:S02]  /*01e0*/  LEA R19, R0.reuse, UR4, 0x7 ;  /* 0x0000000400137c11 */ /* 0x040fe4000f8e38ff */
        /* <DEDUP_REMOVED lines=14> */
[----:B0-----:R-:W0:Y:S01]  /*02d0*/  LDC R2, c[0x0][0x39c] ;  /* 0x0000e700ff027b82 */ /* 0x001e220000000800 */
[----:B------:R-:W-:Y:S01]  /*02e0*/  IADD3 R3, PT, PT, R17, 0x20, RZ ;  /* 0x0000002011037810 */ /* 0x000fe20007ffe0ff */
[----:B------:R-:W-:Y:S01]  /*02f0*/  USHF.R.S32.HI UR7, URZ, 0x5, UR7 ;  /* 0x00000005ff077899 */ /* 0x000fe20008011407 */
[----:B------:R-:W-:Y:S01]  /*0300*/  LEA R7, R18, UR5, 0x2 ;  /* 0x0000000512077c11 */ /* 0x000fe2000f8e10ff */
[--C-:B------:R-:W-:Y:S01]  /*0310*/  IMAD R5, R21, UR10, R18.reuse ;  /* 0x0000000a15057c24 */ /* 0x100fe2000f8e0212 */
[----:B------:R-:W-:Y:S01]  /*0320*/  MOV R11, RZ ;  /* 0x000000ff000b7202 */ /* 0x000fe20000000f00 */
[----:B------:R-:W-:Y:S01]  /*0330*/  IMAD R3, R3, R9, R18 ;  /* 0x0000000903037224 */ /* 0x000fe200078e0212 */
[----:B------:R-:W-:Y:S01]  /*0340*/  UISETP.LT.AND UP0, UPT, UR7, 0x1, UPT ;  /* 0x000000010700788c */ /* 0x000fe2000bf01270 */
[----:B------:R-:W1:Y:S03]  /*0350*/  LDCU UR12, c[0x0][0x398] ;  /* 0x00007300ff0c77ac */ /* 0x000e660008000800 */
[----:B------:R-:W-:Y:S01]  /*0360*/  LEA R6, R6, R3, 0x5 ;  /* 0x0000000306067211 */ /* 0x000fe200078e28ff */
[----:B------:R-:W-:Y:S01]  /*0370*/  USEL UR6, UR7, 0x1, !UP0 ;  /* 0x0000000107067887 */ /* 0x000fe2000c000000 */
[----:B------:R-:W-:Y:S01]  /*0380*/  MOV R3, RZ ;  /* 0x000000ff00037202 */ /* 0x000fe20000000f00 */
[----:B------:R-:W2:Y:S01]  /*0390*/  LDCU UR13, c[0x0][0x39c] ;  /* 0x00007380ff0d77ac */ /* 0x000ea20008000800 */
[----:B------:R-:W3:Y:S01]  /*03a0*/  LDCU UR11, c[0x0][0x3a0] ;  /* 0x00007400ff0b77ac */ /* 0x000ee20008000800 */
[----:B------:R-:W-:-:S12]  /*03b0*/  UIADD3 UR6, UPT, UPT, -UR6, URZ, URZ ;  /* 0x000000ff06067290 */ /* 0x000fd8000fffe1ff */
.L_x_10:
[C---:B------:R-:W-:Y:S02]  /*03c0*/  IADD3 R8, PT, PT, R3.reuse, 0x1, RZ ;  /* 0x0000000103087810 */ /* 0x040fe40007ffe0ff */
[----:B------:R-:W-:Y:S02]  /*03d0*/  LOP3.LUT R4, R3, 0x1, RZ, 0xc0, !PT ;  /* 0x0000000103047812 */ /* 0x000fe400078ec0ff */
[----:B------:R-:W-:Y:S02]  /*03e0*/  ISETP.GE.AND P0, PT, R8, UR7, PT ;  /* 0x0000000708007c0c */ /* 0x000fe4000bf06270 */
[----:B------:R-:W-:-:S11]  /*03f0*/  MOV R3, R8 ;  /* 0x0000000800037202 */ /* 0x000fd60000000f00 */
[----:B------:R-:W-:Y:S05]  /*0400*/  @P0 BRA `(.L_x_7) ;  /* 0x0000000000640947 */ /* 0x000fea0003800000 */
[----:B------:R-:W-:-:S04]  /*0410*/  IADD3 R8, PT, PT, R18, 0x20, RZ ;  /* 0x0000002012087810 */ /* 0x000fc80007ffe0ff */
[----:B---3--:R-:W-:-:S04]  /*0420*/  ISETP.GE.AND P0, PT, R8, UR11, PT ;  /* 0x0000000b08007c0c */ /* 0x008fc8000bf06270 */
[----:B-1----:R-:W-:-:S13]  /*0430*/  ISETP.GE.OR P0, PT, R21, UR12, P0 ;  /* 0x0000000c15007c0c */ /* 0x002fda0008706670 */
[----:B------:R-:W1:Y:S01]  /*0440*/  @!P0 LDC.64 R8, c[0x0][0x380] ;  /* 0x0000e000ff088b82 */ /* 0x000e620000000a00 */
[----:B------:R-:W-:-:S05]  /*0450*/  @!P0 IADD3 R13, PT, PT, R5, 0x20, RZ ;  /* 0x00000020050d8810 */ /* 0x000fca0007ffe0ff */
[----:B-1----:R-:W-:-:S06]  /*0460*/  @!P0 IMAD.WIDE.U32 R8, R13, 0x4, R8 ;  /* 0x000000040d088825 */ /* 0x002fcc00078e0008 */
        /* <DEDUP_REMOVED lines=9> */
[----:B-1----:R-:W-:Y:S05]  /*0500*/  @P0 BRA `(.L_x_8) ;  /* 0x0000000000180947 */ /* 0x002fea0003800000 */
[----:B------:R-:W1:Y:S02]  /*0510*/  LDC.64 R8, c[0x0][0x388] ;  /* 0x0000e200ff087b82 */ /* 0x000e640000000a00 */
[----:B-1----:R-:W-:-:S06]  /*0520*/  IMAD.WIDE R8, R6, 0x4, R8 ;  /* 0x0000000406087825 */ /* 0x002fcc00078e0208 */
[----:B------:R-:W2:Y:S01]  /*0530*/  LDG.E.CONSTANT R8, desc[UR8][R8.64] ;  /* 0x0000000808087981 */ /* 0x000ea2000c1e9900 */
[----:B------:R-:W-:-:S05]  /*0540*/  LEA R13, R15, R16, 0xc ;  /* 0x000000100f0d7211 */ /* 0x000fca00078e60ff */
[----:B--2---:R1:W-:Y:S01]  /*0550*/  STS [R13], R8 ;  /* 0x000000080d007388 */ /* 0x0043e20000000800 */
[----:B------:R-:W-:Y:S05]  /*0560*/  BRA `(.L_x_9) ;  /* 0x0000000000087947 */ /* 0x000fea0003800000 */
.L_x_8:
[----:B------:R-:W-:-:S05]  /*0570*/  LEA R15, R15, R16, 0xc ;  /* 0x000000100f0f7211 */ /* 0x000fca00078e60ff */
[----:B------:R2:W-:Y:S02]  /*0580*/  STS [R15], RZ ;  /* 0x000000ff0f007388 */ /* 0x0005e40000000800 */
.L_x_9:
[----:B------:R-:W-:Y:S05]  /*0590*/  BSYNC.RECONVERGENT B0 ;  /* 0x0000000000007941 */ /* 0x000fea0003800200 */
.L_x_7:
[C---:B------:R-:W-:Y:S01]  /*05a0*/  LEA R9, R4.reuse, UR4, 0xc ;  /* 0x0000000404097c11 */ /* 0x040fe2000f8e60ff */
[----:B------:R-:W-:Y:S01]  /*05b0*/  UIADD3 UR6, UPT, UPT, UR6, 0x1, URZ ;  /* 0x0000000106067890 */ /* 0x000fe2000fffe0ff */
[----:B------:R-:W-:Y:S02]  /*05c0*/  LEA R4, R4, R7, 0xc ;  /* 0x0000000704047211 */ /* 0x000fe400078e60ff */
[----:B------:R-:W-:Y:S01]  /*05d0*/  LEA R22, R0, R9, 0x7 ;  /* 0x0000000900167211 */ /* 0x000fe200078e38ff */
[----:B------:R-:W-:Y:S01]  /*05e0*/  UISETP.NE.AND UP0, UPT, UR6, URZ, UPT ;  /* 0x000000ff0600728c */ /* 0x000fe2000bf05270 */
[----:B------:R-:W-:Y:S01]  /*05f0*/  IADD3 R17, PT, PT, R17, 0x20, RZ ;  /* 0x0000002011117810 */ /* 0x000fe20007ffe0ff */
[----:B-1----:R-:W-:Y:S01]  /*0600*/  LDS R8, [R4] ;  /* 0x0000000004087984 */ /* 0x002fe20000000800 */
[----:B------:R-:W-:Y:S02]  /*0610*/  IADD3 R5, PT, PT, R5, 0x20, RZ ;  /* 0x0000002005057810 */ /* 0x000fe40007ffe0ff */
[----:B------:R-:W-:Y:S01]  /*0620*/  IADD3 R18, PT, PT, R18, 0x20, RZ ;  /* 0x0000002012127810 */ /* 0x000fe20007ffe0ff */
[----:B--2---:R-:W1:Y:S04]  /*0630*/  LDS.128 R12, [R22] ;  /* 0x00000000160c7984 */ /* 0x004e680000000c00 */
[----:B------:R-:W2:Y:S04]  /*0640*/  LDS R24, [R4+0x80] ;  /* 0x0000800004187984 */ /* 0x000ea80000000800 */
[----:B------:R-:W4:Y:S04]  /*0650*/  LDS R23, [R4+0x100] ;  /* 0x0001000004177984 */ /* 0x000f280000000800 */
[----:B------:R-:W5:Y:S04]  /*0660*/  LDS R26, [R4+0x180] ;  /* 0x00018000041a7984 */ /* 0x000f680000000800 */
[----:B------:R-:W-:Y:S04]  /*0670*/  LDS R25, [R4+0x200] ;  /* 0x0002000004197984 */ /* 0x000fe80000000800 */
[----:B------:R-:W-:Y:S01]  /*0680*/  LDS R28, [R4+0xe80] ;  /* 0x000e8000041c7984 */ /* 0x000fe20000000800 */
[----:B-1----:R-:W-:-:S03]  /*0690*/  FFMA R27, R12, R8, R11 ;  /* 0x000000080c1b7223 */ /* 0x002fc6000000000b */
[----:B------:R-:W1:Y:S01]  /*06a0*/  LDS.128 R8, [R22+0x10] ;  /* 0x0000100016087984 */ /* 0x000e620000000c00 */
[----:B--2---:R-:W-:-:S03]  /*06b0*/  FFMA R12, R24, R13, R27 ;  /* 0x0000000d180c7223 */ /* 0x004fc6000000001b */
[----:B------:R-:W2:Y:S01]  /*06c0*/  LDS R24, [R4+0x280] ;  /* 0x0002800004187984 */ /* 0x000ea20000000800 */
[----:B----4-:R-:W-:-:S03]  /*06d0*/  FFMA R13, R23, R14, R12 ;  /* 0x0000000e170d7223 */ /* 0x010fc6000000000c */
[----:B------:R-:W4:Y:S01]  /*06e0*/  LDS R23, [R4+0x300] ;  /* 0x0003000004177984 */ /* 0x000f220000000800 */
[----:B-----5:R-:W-:-:S03]  /*06f0*/  FFMA R13, R26, R15, R13 ;  /* 0x0000000f1a0d7223 */ /* 0x020fc6000000000d */
[----:B------:R-:W5:Y:S01]  /*0700*/  LDS R26, [R4+0x380] ;  /* 0x00038000041a7984 */ /* 0x000f620000000800 */
[----:B-1----:R-:W-:-:S03]  /*0710*/  FFMA R27, R8, R25, R13 ;  /* 0x00000019081b7223 */ /* 0x002fc6000000000d */
[----:B------:R-:W-:Y:S01]  /*0720*/  LDS R25, [R4+0x400] ;  /* 0x0004000004197984 */ /* 0x000fe20000000800 */
[----:B--2---:R-:W-:-:S03]  /*0730*/  FFMA R8, R24, R9, R27 ;  /* 0x0000000918087223 */ /* 0x004fc6000000001b */
[----:B------:R-:W1:Y:S01]  /*0740*/  LDS.128 R12, [R22+0x20] ;  /* 0x00002000160c7984 */ /* 0x000e620000000c00 */
[----:B----4-:R-:W-:-:S03]  /*0750*/  FFMA R9, R23, R10, R8 ;  /* 0x0000000a17097223 */ /* 0x010fc60000000008 */
[----:B------:R-:W2:Y:S01]  /*0760*/  LDS R24, [R4+0x480] ;  /* 0x0004800004187984 */ /* 0x000ea20000000800 */
[----:B-----5:R-:W-:-:S03]  /*0770*/  FFMA R9, R26, R11, R9 ;  /* 0x0000000b1a097223 */ /* 0x020fc60000000009 */
[----:B------:R-:W4:Y:S04]  /*0780*/  LDS R23, [R4+0x500] ;  /* 0x0005000004177984 */ /* 0x000f280000000800 */
        /* <DEDUP_REMOVED lines=44> */
[----:B------:R-:W4:Y:S01]  /*0a50*/  LDS R12, [R4+0xf80] ;  /* 0x000f8000040c7984 */ /* 0x000f220000000800 */
[----:B-1----:R-:W-:-:S04]  /*0a60*/  FFMA R15, R8, R25, R15 ;  /* 0x00000019080f7223 */ /* 0x002fc8000000000f */
[----:B------:R-:W-:Y:S01]  /*0a70*/  FFMA R28, R28, R9, R15 ;  /* 0x000000091c1c7223 */ /* 0x000fe2000000000f */
[----:B0-----:R-:W-:-:S03]  /*0a80*/  MOV R9, R2 ;  /* 0x0000000200097202 */ /* 0x001fc60000000f00 */
[----:B--2---:R-:W-:Y:S01]  /*0a90*/  FFMA R13, R13, R10, R28 ;  /* 0x0000000a0d0d7223 */ /* 0x004fe2000000001c */
[----:B------:R-:W-:-:S03]  /*0aa0*/  LEA R6, R9, R6, 0x5 ;  /* 0x0000000609067211 */ /* 0x000fc600078e28ff */
[----:B----4-:R-:W-:Y:S01]  /*0ab0*/  FFMA R11, R12, R11, R13 ;  /* 0x0000000b0c0b7223 */ /* 0x010fe2000000000d */
[----:B------:R-:W-:Y:S06]  /*0ac0*/  BAR.SYNC.DEFER_BLOCKING 0x0 ;  /* 0x0000000000007b1d */ /* 0x000fec0000010000 */
[----:B------:R-:W-:Y:S05]  /*0ad0*/  BRA.U UP0, `(.L_x_10) ;  /* 0xfffffff900387547 */ /* 0x000fea000b83ffff */
.L_x_6:
        /* <DEDUP_REMOVED lines=9> */
.L_x_11:
        /* <DEDUP_REMOVED lines=9> */
.L_x_51:


//--------------------- .text._Z43gemm_kernel_global_blocking_shared_prefetchILi16ELi16ELi16EEvPKfS1_Pfiii --------------------------
	.section	.text._Z43gemm_kernel_global_blocking_shared_prefetchILi16ELi16ELi16EEvPKfS1_Pfiii,"ax",@progbits
	.align	128
        .global         _Z43gemm_kernel_global_blocking_shared_prefetchILi16ELi16ELi16EEvPKfS1_Pfiii
        .type           _Z43gemm_kernel_global_blocking_shared_prefetchILi16ELi16ELi16EEvPKfS1_Pfiii,@function
        .size           _Z43gemm_kernel_global_blocking_shared_prefetchILi16ELi16ELi16EEvPKfS1_Pfiii,(.L_x_52 - _Z43gemm_kernel_global_blocking_shared_prefetchILi16ELi16ELi16EEvPKfS1_Pfiii)
        .other          _Z43gemm_kernel_global_blocking_shared_prefetchILi16ELi16ELi16EEvPKfS1_Pfiii,@"STO_CUDA_ENTRY STV_DEFAULT"
_Z43gemm_kernel_global_blocking_shared_prefetchILi16ELi16ELi16EEvPKfS1_Pfiii:
.text._Z43gemm_kernel_global_blocking_shared_prefetchILi16ELi16ELi16EEvPKfS1_Pfiii:
        /* <DEDUP_REMOVED lines=12> */
[----:B---3--:R-:W-:Y:S02]  /*00c0*/  MOV R3, R0 ;  /* 0x0000000000037202 */ /* 0x008fe40000000f00 */
[----:B------:R-:W-:Y:S01]  /*00d0*/  ISETP.GE.AND P0, PT, R2, R5, PT ;  /* 0x000000050200720c */ /* 0x000fe20003f06270 */
[----:B-----5:R-:W-:-:S03]  /*00e0*/  IMAD R13, R13, 0x10, R0 ;  /* 0x000000100d0d7824 */ /* 0x020fc600078e0200 */
        /* <DEDUP_REMOVED lines=8> */
[----:B-1----:R-:W-:-:S05]  /*0170*/  @!P1 IMAD.WIDE.U32 R6, R11, 0x4, R6 ;  /* 0x000000040b069825 */ /* 0x002fca00078e0006 */
[----:B------:R0:W3:Y:S01]  /*0180*/  @!P1 LDG.E.CONSTANT R11, desc[UR8][R6.64] ;  /* 0x00000008060b9981 */ /* 0x0000e2000c1e9900 */
[----:B------:R-:W1:Y:S01]  /*0190*/  S2UR UR6, SR_CgaCtaId ;  /* 0x00000000000679c3 */ /* 0x000e620000008800 */
[----:B------:R-:W-:Y:S02]  /*01a0*/  UMOV UR4, 0x400 ;  /* 0x0000040000047882 */ /* 0x000fe40000000000 */
[----:B------:R-:W-:Y:S02]  /*01b0*/  UIADD3 UR5, UPT, UPT, UR4, 0x800, URZ ;  /* 0x0000080004057890 */ /* 0x000fe4000fffe0ff */
[----:B-1----:R-:W-:Y:S02]  /*01c0*/  ULEA UR4, UR6, UR4, 0x18 ;  /* 0x0000000406047291 */ /* 0x002fe4000f8ec0ff */
[----:B------:R-:W-:-:S04]  /*01d0*/  ULEA UR5, UR6, UR5, 0x18 ;  /* 0x0000000506057291 */ /* 0x000fc8000f8ec0ff */
[C---:B------:R-:W-:Y:S02]  /*01e0*/  LEA R14, R0.reuse, UR4, 0x6 ;  /* 0x00000004000e7c11 */ /* 0x040fe4000f8e30ff */
[----:B------:R-:W-:Y:S02]  /*01f0*/  LEA R15, R0, UR5, 0x6 ;  /* 0x00000005000f7c11 */ /* 0x000fe4000f8e30ff */
[----:B------:R-:W-:-:S03]  /*0200*/  LEA R14, R16, R14, 0x2 ;  /* 0x0000000e100e7211 */ /* 0x000fc600078e10ff */
[----:B------:R-:W-:Y:S01]  /*0210*/  IMAD R15, R16, 0x4, R15 ;  /* 0x00000004100f7824 */ /* 0x000fe200078e020f */
[----:B------:R-:W-:Y:S02]  /*0220*/  UISETP.GE.AND UP0, UPT, UR10, 0x1, UPT ;  /* 0x000000010a00788c */ /* 0x000fe4000bf06270 */
[----:B------:R-:W-:Y:S01]  /*0230*/  UIADD3 UR6, UPT, UPT, UR10, 0xf, URZ ;  /* 0x0000000f0a067890 */ /* 0x000fe2000fffe0ff */
[----:B0-----:R-:W-:-:S03]  /*0240*/  HFMA2 R7, -RZ, RZ, 0, 0 ;  /* 0x00000000ff077431 */ /* 0x001fc600000001ff */
        /* <DEDUP_REMOVED lines=9> */
[----:B------:R-:W-:Y:S01]  /*02e0*/  IADD3 R4, PT, PT, R3, 0x10, RZ ;  /* 0x0000001003047810 */ /* 0x000fe20007ffe0ff */
[----:B------:R-:W-:Y:S01]  /*02f0*/  USHF.R.S32.HI UR7, URZ, 0x4, UR7 ;  /* 0x00000004ff077899 */ /* 0x000fe20008011407 */
[--C-:B------:R-:W-:Y:S01]  /*0300*/  IMAD R21, R13, UR10, R16.reuse ;  /* 0x0000000a0d157c24 */ /* 0x100fe2000f8e0210 */
[----:B------:R-:W-:Y:S01]  /*0310*/  MOV R7, RZ ;  /* 0x000000ff00077202 */ /* 0x000fe20000000f00 */
[----:B------:R-:W2:Y:S01]  /*0320*/  LDCU UR12, c[0x0][0x398] ;  /* 0x00007300ff0c77ac */ /* 0x000ea20008000800 */
[----:B------:R-:W-:Y:S01]  /*0330*/  IMAD R4, R4, R5, R16 ;  /* 0x0000000504047224 */ /* 0x000fe200078e0210 */
[----:B------:R-:W-:Y:S01]  /*0340*/  MOV R18, RZ ;  /* 0x000000ff00127202 */ /* 0x000fe20000000f00 */
[----:B------:R-:W-:Y:S02]  /*0350*/  UISETP.LT.AND UP0, UPT, UR7, 0x1, UPT ;  /* 0x000000010700788c */ /* 0x000fe4000bf01270 */
[----:B------:R-:W-:Y:S01]  /*0360*/  IMAD R12, R19, 0x10, R4 ;  /* 0x00000010130c7824 */ /* 0x000fe200078e0204 */
[----:B------:R-:W-:Y:S01]  /*0370*/  LEA R19, R16, UR5, 0x2 ;  /* 0x0000000510137c11 */ /* 0x000fe2000f8e10ff */
[----:B------:R-:W3:Y:S01]  /*0380*/  LDCU UR13, c[0x0][0x39c] ;  /* 0x00007380ff0d77ac */ /* 0x000ee20008000800 */
[----:B------:R-:W-:Y:S01]  /*0390*/  USEL UR6, UR7, 0x1, !UP0 ;  /* 0x0000000107067887 */ /* 0x000fe2000c000000 */
[----:B------:R-:W4:Y:S03]  /*03a0*/  LDCU UR11, c[0x0][0x3a0] ;  /* 0x00007400ff0b77ac */ /* 0x000f260008000800 */
[----:B------:R-:W-:-:S12]  /*03b0*/  UIADD3 UR6, UPT, UPT, -UR6, URZ, URZ ;  /* 0x000000ff06067290 */ /* 0x000fd8000fffe1ff */
.L_x_16:
[C---:B------:R-:W-:Y:S01]  /*03c0*/  VIADD R4, R18.reuse, 0x1 ;  /* 0x0000000112047836 */ /* 0x040fe20000000000 */
[----:B------:R-:W-:-:S04]  /*03d0*/  LOP3.LUT R20, R18, 0x1, RZ, 0xc0, !PT ;  /* 0x0000000112147812 */ /* 0x000fc800078ec0ff */
[----:B------:R-:W-:Y:S02]  /*03e0*/  ISETP.GE.AND P0, PT, R4, UR7, PT ;  /* 0x0000000704007c0c */ /* 0x000fe4000bf06270 */
[----:B------:R-:W-:-:S11]  /*03f0*/  MOV R18, R4 ;  /* 0x0000000400127202 */ /* 0x000fd60000000f00 */
[----:B------:R-:W-:Y:S05]  /*0400*/  @P0 BRA `(.L_x_13) ;  /* 0x0000000000640947 */ /* 0x000fea0003800000 */
[----:B------:R-:W-:-:S04]  /*0410*/  IADD3 R4, PT, PT, R16, 0x10, RZ ;  /* 0x0000001010047810 */ /* 0x000fc80007ffe0ff */
[----:B----4-:R-:W-:-:S04]  /*0420*/  ISETP.GE.AND P0, PT, R4, UR11, PT ;  /* 0x0000000b04007c0c */ /* 0x010fc8000bf06270 */
[----:B--2---:R-:W-:-:S13]  /*0430*/  ISETP.GE.OR P0, PT, R13, UR12, P0 ;  /* 0x0000000c0d007c0c */ /* 0x004fda0008706670 */
[----:B------:R-:W2:Y:S01]  /*0440*/  @!P0 LDC.64 R4, c[0x0][0x380] ;  /* 0x0000e000ff048b82 */ /* 0x000ea20000000a00 */
[----:B------:R-:W-:-:S04]  /*0450*/  @!P0 VIADD R9, R21, 0x10 ;  /* 0x0000001015098836 */ /* 0x000fc80000000000 */
[----:B--2---:R-:W-:-:S06]  /*0460*/  @!P0 IMAD.WIDE.U32 R4, R9, 0x4, R4 ;  /* 0x0000000409048825 */ /* 0x004fcc00078e0004 */
[----:B------:R-:W2:Y:S01]  /*0470*/  @!P0 LDG.E.CONSTANT R4, desc[UR8][R4.64] ;  /* 0x0000000804048981 */ /* 0x000ea2000c1e9900 */
[----:B0-----:R-:W-:Y:S01]  /*0480*/  LOP3.LUT R8, R20, 0x1, RZ, 0x3c, !PT ;  /* 0x0000000114087812 */ /* 0x001fe200078e3cff */
[----:B------:R-:W-:Y:S01]  /*0490*/  BSSY.RECONVERGENT B0, `(.L_x_13) ;  /* 0x0000010000007945 */ /* 0x000fe20003800200 */
[----:B------:R-:W-:Y:S02]  /*04a0*/  IADD3 R6, PT, PT, R3, 0x10, RZ ;  /* 0x0000001003067810 */ /* 0x000fe40007ffe0ff */
[----:B------:R-:W-:-:S05]  /*04b0*/  LEA R9, R8, R14, 0xa ;  /* 0x0000000e08097211 */ /* 0x000fca00078e50ff */
[----:B--2---:R0:W-:Y:S04]  /*04c0*/  @!P0 STS [R9], R4 ;  /* 0x0000000409008388 */ /* 0x0041e80000000800 */
[----:B------:R0:W-:Y:S01]  /*04d0*/  @P0 STS [R9], RZ ;  /* 0x000000ff09000388 */ /* 0x0001e20000000800 */
[----:B---3--:R-:W-:-:S04]  /*04e0*/  ISETP.GE.AND P0, PT, R2, UR13, PT ;  /* 0x0000000d02007c0c */ /* 0x008fc8000bf06270 */
[----:B------:R-:W-:-:S13]  /*04f0*/  ISETP.GE.OR P0, PT, R6, UR11, P0 ;  /* 0x0000000b06007c0c */ /* 0x000fda0008706670 */
[----:B0-----:R-:W-:Y:S05]  /*0500*/  @P0 BRA `(.L_x_14) ;  /* 0x0000000000180947 */ /* 0x001fea0003800000 */
[----:B------:R-:W0:Y:S02]  /*0510*/  LDC.64 R4, c[0x0][0x388] ;  /* 0x0000e200ff047b82 */ /* 0x000e240000000a00 */
[----:B0-----:R-:W-:-:S06]  /*0520*/  IMAD.WIDE R4, R12, 0x4, R4 ;  /* 0x000000040c047825 */ /* 0x001fcc00078e0204 */
[----:B------:R-:W2:Y:S01]  /*0530*/  LDG.E.CONSTANT R4, desc[UR8][R4.64] ;  /* 0x0000000804047981 */ /* 0x000ea2000c1e9900 */
[----:B------:R-:W-:-:S05]  /*0540*/  IMAD R9, R8, 0x400, R15 ;  /* 0x0000040008097824 */ /* 0x000fca00078e020f */
[----:B--2---:R0:W-:Y:S01]  /*0550*/  STS [R9], R4 ;  /* 0x0000000409007388 */ /* 0x0041e20000000800 */
[----:B------:R-:W-:Y:S05]  /*0560*/  BRA `(.L_x_15) ;  /* 0x0000000000087947 */ /* 0x000fea0003800000 */
.L_x_14:
[----:B------:R-:W-:-:S05]  /*0570*/  LEA R8, R8, R15, 0xa ;  /* 0x0000000f08087211 */ /* 0x000fca00078e50ff */
[----:B------:R2:W-:Y:S02]  /*0580*/  STS [R8], RZ ;  /* 0x000000ff08007388 */ /* 0x0005e40000000800 */
.L_x_15:
[----:B------:R-:W-:Y:S05]  /*0590*/  BSYNC.RECONVERGENT B0 ;  /* 0x0000000000007941 */ /* 0x000fea0003800200 */
.L_x_13:
[C---:B------:R-:W-:Y:S01]  /*05a0*/  LEA R5, R20.reuse, UR4, 0xa ;  /* 0x0000000414057c11 */ /* 0x040fe2000f8e50ff */
[----:B------:R-:W-:Y:S01]  /*05b0*/  UIADD3 UR6, UPT, UPT, UR6, 0x1, URZ ;  /* 0x0000000106067890 */ /* 0x000fe2000fffe0ff */
[----:B------:R-:W-:Y:S01]  /*05c0*/  LEA R20, R20, R19, 0xa ;  /* 0x0000001314147211 */ /* 0x000fe200078e50ff */
[----:B------:R-:W-:Y:S01]  /*05d0*/  VIADD R21, R21, 0x10 ;  /* 0x0000001015157836 */ /* 0x000fe20000000000 */
[----:B------:R-:W-:Y:S01]  /*05e0*/  IADD3 R3, PT, PT, R3, 0x10, RZ ;  /* 0x0000001003037810 */ /* 0x000fe20007ffe0ff */
[----:B------:R-:W-:Y:S01]  /*05f0*/  IMAD R22, R0, 0x40, R5 ;  /* 0x0000004000167824 */ /* 0x000fe200078e0205 */
[----:B------:R-:W-:Y:S01]  /*0600*/  UISETP.NE.AND UP0, UPT, UR6, URZ, UPT ;  /* 0x000000ff0600728c */ /* 0x000fe2000bf05270 */
[----:B0-----:R-:W-:Y:S01]  /*0610*/  LDS R4, [R20] ;  /* 0x0000000014047984 */ /* 0x001fe20000000800 */
[----:B------:R-:W-:-:S03]  /*0620*/  IADD3 R16, PT, PT, R16, 0x10, RZ ;  /* 0x0000001010107810 */ /* 0x000fc60007ffe0ff */
[----:B--2---:R-:W0:Y:S04]  /*0630*/  LDS.128 R8, [R22] ;  /* 0x0000000016087984 */ /* 0x004e280000000c00 */
[----:B------:R-:W2:Y:S04]  /*0640*/  LDS R24, [R20+0x40] ;  /* 0x0000400014187984 */ /* 0x000ea80000000800 */
[----:B------:R-:W5:Y:S04]  /*0650*/  LDS R23, [R20+0x80] ;  /* 0x0000800014177984 */ /* 0x000f680000000800 */
[----:B------:R-:W1:Y:S04]  /*0660*/  LDS R26, [R20+0xc0] ;  /* 0x0000c000141a7984 */ /* 0x000e680000000800 */
[----:B------:R-:W-:Y:S04]  /*0670*/  LDS R25, [R20+0x100] ;  /* 0x0001000014197984 */ /* 0x000fe80000000800 */
[----:B------:R-:W-:Y:S01]  /*0680*/  LDS R28, [R20+0x340] ;  /* 0x00034000141c7984 */ /* 0x000fe20000000800 */
[----:B0-----:R-:W-:-:S03]  /*0690*/  FFMA R8, R4, R8, R7 ;  /* 0x0000000804087223 */ /* 0x001fc60000000007 */
[----:B------:R-:W0:Y:S01]  /*06a0*/  LDS.128 R4, [R22+0x10] ;  /* 0x0000100016047984 */ /* 0x000e220000000c00 */
[----:B--2---:R-:W-:-:S03]  /*06b0*/  FFMA R8, R9, R24, R8 ;  /* 0x0000001809087223 */ /* 0x004fc60000000008 */
[----:B------:R-:W2:Y:S01]  /*06c0*/  LDS R24, [R20+0x140] ;  /* 0x0001400014187984 */ /* 0x000ea20000000800 */
[----:B-----5:R-:W-:-:S03]  /*06d0*/  FFMA R9, R23, R10, R8 ;  /* 0x0000000a17097223 */ /* 0x020fc60000000008 */
[----:B------:R-:W5:Y:S01]  /*06e0*/  LDS R23, [R20+0x180] ;  /* 0x0001800014177984 */ /* 0x000f620000000800 */
[----:B-1----:R-:W-:-:S03]  /*06f0*/  FFMA R9, R26, R11, R9 ;  /* 0x0000000b1a097223 */ /* 0x002fc60000000009 */
[----:B------:R-:W1:Y:S01]  /*0700*/  LDS R26, [R20+0x1c0] ;  /* 0x0001c000141a7984 */ /* 0x000e620000000800 */
[----:B0-----:R-:W-:-:S03]  /*0710*/  FFMA R27, R4, R25, R9 ;  /* 0x00000019041b7223 */ /* 0x001fc60000000009 */
[----:B------:R-:W-:Y:S01]  /*0720*/  LDS R25, [R20+0x200] ;  /* 0x0002000014197984 */ /* 0x000fe20000000800 */
[----:B--2---:R-:W-:-:S03]  /*0730*/  FFMA R4, R24, R5, R27 ;  /* 0x0000000518047223 */ /* 0x004fc6000000001b */
[----:B------:R-:W0:Y:S01]  /*0740*/  LDS.128 R8, [R22+0x20] ;  /* 0x0000200016087984 */ /* 0x000e220000000c00 */
[----:B-----5:R-:W-:-:S03]  /*0750*/  FFMA R5, R23, R6, R4 ;  /* 0x0000000617057223 */ /* 0x020fc60000000004 */
[----:B------:R-:W2:Y:S01]  /*0760*/  LDS R24, [R20+0x240] ;  /* 0x0002400014187984 */ /* 0x000ea20000000800 */
[----:B-1----:R-:W-:-:S03]  /*0770*/  FFMA R5, R26, R7, R5 ;  /* 0x000000071a057223 */ /* 0x002fc60000000005 */
[----:B------:R-:W1:Y:S04]  /*0780*/  LDS R23, [R20+0x280] ;  /* 0x0002800014177984 */ /* 0x000e680000000800 */
[----:B------:R-:W5:Y:S01]  /*0790*/  LDS R26, [R20+0x2c0] ;  /* 0x0002c000141a7984 */ /* 0x000f620000000800 */
[----:B0-----:R-:W-:-:S03]  /*07a0*/  FFMA R27, R8, R25, R5 ;  /* 0x00000019081b7223 */ /* 0x001fc60000000005 */
[----:B------:R-:W-:Y:S01]  /*07b0*/  LDS R25, [R20+0x300] ;  /* 0x0003000014197984 */ /* 0x000fe20000000800 */
[----:B--2---:R-:W-:-:S03]  /*07c0*/  FFMA R24, R24, R9, R27 ;  /* 0x0000000918187223 */ /* 0x004fc6000000001b */
[----:B------:R-:W0:Y:S01]  /*07d0*/  LDS.128 R4, [R22+0x30] ;  /* 0x0000300016047984 */ /* 0x000e220000000c00 */
[----:B-1----:R-:W-:-:S03]  /*07e0*/  FFMA R23, R23, R10, R24 ;  /* 0x0000000a17177223 */ /* 0x002fc60000000018 */
[----:B------:R-:W1:Y:S01]  /*07f0*/  LDS R9, [R20+0x380] ;  /* 0x0003800014097984 */ /* 0x000e620000000800 */
[----:B-----5:R-:W-:-:S03]  /*0800*/  FFMA R11, R26, R11, R23 ;  /* 0x0000000b1a0b7223 */ /* 0x020fc60000000017 */
[----:B------:R-:W2:Y:S01]  /*0810*/  LDS R8, [R20+0x3c0] ;  /* 0x0003c00014087984 */ /* 0x000ea20000000800 */
[----:B0-----:R-:W-:-:S04]  /*0820*/  FFMA R11, R4, R25, R11 ;  /* 0x00000019040b7223 */ /* 0x001fc8000000000b */
[----:B------:R-:W-:Y:S01]  /*0830*/  FFMA R28, R28, R5, R11 ;  /* 0x000000051c1c7223 */ /* 0x000fe2000000000b */
[----:B------:R-:W-:-:S03]  /*0840*/  MOV R5, R17 ;  /* 0x0000001100057202 */ /* 0x000fc60000000f00 */
[----:B-1----:R-:W-:Y:S01]  /*0850*/  FFMA R9, R9, R6, R28 ;  /* 0x0000000609097223 */ /* 0x002fe2000000001c */
[----:B------:R-:W-:-:S03]  /*0860*/  LEA R12, R5, R12, 0x4 ;  /* 0x0000000c050c7211 */ /* 0x000fc600078e20ff */
[----:B--2---:R-:W-:Y:S01]  /*0870*/  FFMA R7, R8, R7, R9 ;  /* 0x0000000708077223 */ /* 0x004fe20000000009 */
[----:B------:R-:W-:Y:S06]  /*0880*/  BAR.SYNC.DEFER_BLOCKING 0x0 ;  /* 0x0000000000007b1d */ /* 0x000fec0000010000 */
[----:B------:R-:W-:Y:S05]  /*0890*/  BRA.U UP0, `(.L_x_16) ;  /* 0xfffffff900c87547 */ /* 0x000fea000b83ffff */
.L_x_12:
[----:B------:R-:W1:Y:S01]  /*08a0*/  LDCU UR5, c[0x0][0x398] ;  /* 0x00007300ff0577ac */ /* 0x000e620008000800 */
[----:B------:R-:W-:-:S04]  /*08b0*/  ISETP.GE.AND P0, PT, R2, R5, PT ;  /* 0x000000050200720c */ /* 0x000fc80003f06270 */
[----:B-1----:R-:W-:-:S13]  /*08c0*/  ISETP.GE.OR P0, PT, R13, UR5, P0 ;  /* 0x000000050d007c0c */ /* 0x002fda0008706670 */
[----:B---34-:R-:W-:Y:S05]  /*08d0*/  @P0 EXIT ;  /* 0x000000000000094d */ /* 0x018fea0003800000 */
[----:B0-----:R-:W0:Y:S01]  /*08e0*/  LDC.64 R8, c[0x0][0x390] ;  /* 0x0000e400ff087b82 */ /* 0x001e220000000a00 */
[----:B------:R-:W-:-:S04]  /*08f0*/  IMAD R3, R13, R5, R2 ;  /* 0x000000050d037224 */ /* 0x000fc800078e0202 */
[----:B0-----:R-:W-:-:S05]  /*0900*/  IMAD.WIDE.U32 R2, R3, 0x4, R8 ;  /* 0x0000000403027825 */ /* 0x001fca00078e0008 */
[----:B------:R-:W-:Y:S01]  /*0910*/  STG.E desc[UR8][R2.64], R7 ;  /* 0x0000000702007986 */ /* 0x000fe2000c101908 */
[----:B------:R-:W-:Y:S05]  /*0920*/  EXIT ;  /* 0x000000000000794d */ /* 0x000fea0003800000 */
.L_x_17:
        /* <DEDUP_REMOVED lines=13> */
.L_x_52:


//--------------------- .text._Z43gemm_kernel_global_blocking_shared_registerILi32ELi32ELi32ELi32EEvPKfS1_Pfiii --------------------------
	.section	.text._Z43gemm_kernel_global_blocking_shared_registerILi32ELi32ELi32ELi32EEvPKfS1_Pfiii,"ax",@progbits
	.align	128
        .global         _Z43gemm_kernel_global_blocking_shared_registerILi32ELi32ELi32ELi32EEvPKfS1_Pfiii
        .type           _Z43gemm_kernel_global_blocking_shared_registerILi32ELi32ELi32ELi32EEvPKfS1_Pfiii,@function
        .size           _Z43gemm_kernel_global_blocking_shared_registerILi32ELi32ELi32ELi32EEvPKfS1_Pfiii,(.L_x_53 - _Z43gemm_kernel_global_blocking_shared_registerILi32ELi32ELi32ELi32EEvPKfS1_Pfiii)
        .other          _Z43gemm_kernel_global_blocking_shared_registerILi32ELi32ELi32ELi32EEvPKfS1_Pfiii,@"STO_CUDA_ENTRY STV_DEFAULT"
_Z43gemm_kernel_global_blocking_shared_registerILi32ELi32ELi32ELi32EEvPKfS1_Pfiii:
.text._Z43gemm_kernel_global_blocking_shared_registerILi32ELi32ELi32ELi32EEvPKfS1_Pfiii:
[----:B------:R-:W-:Y:S01]  /*0000*/  LDC R1, c[0x0][0x37c] ;  /* 0x0000df00ff017b82 */ /* 0x000fe20000000800 */
[----:B------:R-:W0:Y:S01]  /*0010*/  S2R R16, SR_TID.Y ;  /* 0x0000000000107919 */ /* 0x000e220000002200 */
[----:B------:R-:W1:Y:S01]  /*0020*/  LDCU UR10, c[0x0][0x3a0] ;  /* 0x00007400ff0a77ac */ /* 0x000e620008000800 */
[----:B------:R-:W-:Y:S01]  /*0030*/  HFMA2 R21, -RZ, RZ, 0, 0 ;  /* 0x00000000ff157431 */ /* 0x000fe200000001ff */
[----:B------:R-:W0:Y:S01]  /*0040*/  S2R R3, SR_CTAID.Y ;  /* 0x0000000000037919 */ /* 0x000e220000002600 */
[----:B------:R-:W2:Y:S01]  /*0050*/  LDCU.64 UR8, c[0x0][0x358] ;  /* 0x00006b00ff0877ac */ /* 0x000ea20008000a00 */
[----:B------:R-:W3:Y:S01]  /*0060*/  S2R R17, SR_TID.X ;  /* 0x0000000000117919 */ /* 0x000ee20000002100 */
[----:B------:R-:W3:Y:S01]  /*0070*/  S2R R0, SR_CTAID.X ;  /* 0x0000000000007919 */ /* 0x000ee20000002500 */
[----:B-1----:R-:W-:Y:S01]  /*0080*/  UISETP.GE.AND UP0, UPT, UR10, 0x1, UPT ;  /* 0x000000010a00788c */ /* 0x002fe2000bf06270 */
[----:B0-----:R-:W-:Y:S02]  /*0090*/  LEA R18, R3, R16, 0x5 ;  /* 0x0000001003127211 */ /* 0x001fe400078e28ff */
[----:B---3--:R-:W-:-:S06]  /*00a0*/  LEA R19, R0, R17, 0x5 ;  /* 0x0000001100137211 */ /* 0x008fcc00078e28ff */
[----:B--2---:R-:W-:Y:S05]  /*00b0*/  BRA.U !UP0, `(.L_x_18) ;  /* 0x0000000508d07547 */ /* 0x004fea000b800000 */
[----:B------:R-:W0:Y:S01]  /*00c0*/  S2UR UR7, SR_CgaCtaId ;  /* 0x00000000000779c3 */ /* 0x000e220000008800 */
[----:B------:R-:W1:Y:S01]  /*00d0*/  LDCU UR11, c[0x0][0x39c] ;  /* 0x00007380ff0b77ac */ /* 0x000e620008000800 */
[----:B------:R-:W-:Y:S01]  /*00e0*/  MOV R21, RZ ;  /* 0x000000ff00157202 */ /* 0x000fe20000000f00 */
[--C-:B------:R-:W-:Y:S01]  /*00f0*/  IMAD R6, R18, UR10, R17.reuse ;  /* 0x0000000a12067c24 */ /* 0x100fe2000f8e0211 */
[----:B------:R-:W-:Y:S01]  /*0100*/  UMOV UR5, 0x400 ;  /* 0x0000040000057882 */ /* 0x000fe20000000000 */
[----:B------:R-:W-:Y:S02]  /*0110*/  UIADD3 UR4, UPT, UPT, UR10, 0x1f, URZ ;  /* 0x0000001f0a047890 */ /* 0x000fe4000fffe0ff */
[----:B------:R-:W-:Y:S02]  /*0120*/  UIADD3 UR6, UPT, UPT, UR5, 0x1000, URZ ;  /* 0x0000100005067890 */ /* 0x000fe4000fffe0ff */
[----:B------:R-:W-:Y:S01]  /*0130*/  USHF.R.U32.HI UR4, URZ, 0x5, UR4 ;  /* 0x00000005ff047899 */ /* 0x000fe20008011604 */
[----:B------:R-:W2:Y:S01]  /*0140*/  LDCU UR13, c[0x0][0x3a0] ;  /* 0x00007400ff0d77ac */ /* 0x000ea20008000800 */
[----:B------:R-:W3:Y:S01]  /*0150*/  LDCU UR12, c[0x0][0x398] ;  /* 0x00007300ff0c77ac */ /* 0x000ee20008000800 */
[----:B-1----:R-:W-:Y:S01]  /*0160*/  IMAD R7, R16, UR11, R17 ;  /* 0x0000000b10077c24 */ /* 0x002fe2000f8e0211 */
[----:B------:R-:W-:-:S02]  /*0170*/  UIADD3 UR4, UPT, UPT, -UR4, URZ, URZ ;  /* 0x000000ff04047290 */ /* 0x000fc4000fffe1ff */
[----:B0-----:R-:W-:Y:S02]  /*0180*/  ULEA UR5, UR7, UR5, 0x18 ;  /* 0x0000000507057291 */ /* 0x001fe4000f8ec0ff */
[----:B------:R-:W-:Y:S01]  /*0190*/  LEA R7, R0, R7, 0x5 ;  /* 0x0000000700077211 */ /* 0x000fe200078e28ff */
[----:B------:R-:W-:-:S03]  /*01a0*/  ULEA UR6, UR7, UR6, 0x18 ;  /* 0x0000000607067291 */ /* 0x000fc6000f8ec0ff */
[----:B------:R-:W-:-:S03]  /*01b0*/  LEA R0, R16, UR5, 0x7 ;  /* 0x0000000510007c11 */ /* 0x000fc6000f8e38ff */
[----:B------:R-:W-:Y:S02]  /*01c0*/  LEA R2, R16, UR6, 0x7 ;  /* 0x0000000610027c11 */ /* 0x000fe4000f8e38ff */
[C---:B------:R-:W-:Y:S02]  /*01d0*/  LEA R5, R17.reuse, UR6, 0x2 ;  /* 0x0000000611057c11 */ /* 0x040fe4000f8e10ff */
[C---:B------:R-:W-:Y:S02]  /*01e0*/  LEA R3, R17.reuse, R0, 0x2 ;  /* 0x0000000011037211 */ /* 0x040fe400078e10ff */
[----:B--23--:R-:W-:-:S07]  /*01f0*/  LEA R2, R17, R2, 0x2 ;  /* 0x0000000211027211 */ /* 0x00cfce00078e10ff */
.L_x_19:
[----:B------:R-:W0:Y:S01]  /*0200*/  LDC R4, c[0x0][0x39c] ;  /* 0x0000e700ff047b82 */ /* 0x000e220000000800 */
[----:B------:R-:W-:Y:S01]  /*0210*/  ISETP.GE.AND P1, PT, R17, UR13, PT ;  /* 0x0000000d11007c0c */ /* 0x000fe2000bf26270 */
[----:B------:R-:W-:Y:S01]  /*0220*/  HFMA2 R29, -RZ, RZ, 0, 0 ;  /* 0x00000000ff1d7431 */ /* 0x000fe200000001ff */
[----:B------:R-:W-:Y:S02]  /*0230*/  MOV R24, RZ ;  /* 0x000000ff00187202 */ /* 0x000fe40000000f00 */
[----:B------:R-:W-:-:S13]  /*0240*/  ISETP.GE.OR P1, PT, R18, UR12, P1 ;  /* 0x0000000c12007c0c */ /* 0x000fda0008f26670 */
[----:B------:R-:W1:Y:S01]  /*0250*/  @!P1 LDC.64 R10, c[0x0][0x380] ;  /* 0x0000e000ff0a9b82 */ /* 0x000e620000000a00 */
[----:B0-----:R-:W-:-:S04]  /*0260*/  ISETP.GE.AND P0, PT, R19, R4, PT ;  /* 0x000000041300720c */ /* 0x001fc80003f06270 */
[----:B------:R-:W-:-:S13]  /*0270*/  ISETP.GE.OR P0, PT, R16, UR13, P0 ;  /* 0x0000000d10007c0c */ /* 0x000fda0008706670 */
[----:B------:R-:W0:Y:S01]  /*0280*/  @!P0 LDC.64 R8, c[0x0][0x388] ;  /* 0x0000e200ff088b82 */ /* 0x000e220000000a00 */
[----:B-1----:R-:W-:-:S05]  /*0290*/  @!P1 IMAD.WIDE.U32 R10, R6, 0x4, R10 ;  /* 0x00000004060a9825 */ /* 0x002fca00078e000a */
[----:B------:R-:W2:Y:S01]  /*02a0*/  @!P1 LDG.E.CONSTANT R24, desc[UR8][R10.64] ;  /* 0x000000080a189981 */ /* 0x000ea2000c1e9900 */
[----:B0-----:R-:W-:-:S05]  /*02b0*/  @!P0 IMAD.WIDE R22, R7, 0x4, R8 ;  /* 0x0000000407168825 */ /* 0x001fca00078e0208 */
[----:B------:R-:W3:Y:S01]  /*02c0*/  @!P0 LDG.E.CONSTANT R29, desc[UR8][R22.64] ;  /* 0x00000008161d8981 */ /* 0x000ee2000c1e9900 */
[----:B------:R-:W-:-:S03]  /*02d0*/  UIADD3 UR4, UPT, UPT, UR4, 0x1, URZ ;  /* 0x0000000104047890 */ /* 0x000fc6000fffe0ff */
[----:B--2---:R-:W-:Y:S04]  /*02e0*/  STS [R3], R24 ;  /* 0x0000001803007388 */ /* 0x004fe80000000800 */
[----:B---3--:R-:W-:Y:S01]  /*02f0*/  STS [R2], R29 ;  /* 0x0000001d02007388 */ /* 0x008fe20000000800 */
[----:B------:R-:W-:Y:S06]  /*0300*/  BAR.SYNC.DEFER_BLOCKING 0x0 ;  /* 0x0000000000007b1d */ /* 0x000fec0000010000 */
[----:B------:R-:W-:Y:S04]  /*0310*/  LDS R28, [R5] ;  /* 0x00000000051c7984 */ /* 0x000fe80000000800 */
[----:B------:R-:W0:Y:S04]  /*0320*/  LDS.128 R12, [R0] ;  /* 0x00000000000c7984 */ /* 0x000e280000000c00 */
[----:B------:R-:W1:Y:S04]  /*0330*/  LDS R23, [R5+0x80] ;  /* 0x0000800005177984 */ /* 0x000e680000000800 */
[----:B------:R-:W2:Y:S04]  /*0340*/  LDS R27, [R5+0x100] ;  /* 0x00010000051b7984 */ /* 0x000ea80000000800 */
[----:B------:R-:W3:Y:S04]  /*0350*/  LDS R26, [R5+0x180] ;  /* 0x00018000051a7984 */ /* 0x000ee80000000800 */
[----:B------:R-:W-:Y:S04]  /*0360*/  LDS R25, [R5+0x200] ;  /* 0x0002000005197984 */ /* 0x000fe80000000800 */
[----:B------:R-:W4:Y:S04]  /*0370*/  LDS.128 R8, [R0+0x10] ;  /* 0x0000100000087984 */ /* 0x000f280000000c00 */
[----:B------:R-:W5:Y:S04]  /*0380*/  LDS R20, [R5+0x280] ;  /* 0x0002800005147984 */ /* 0x000f680000000800 */
[----:B------:R-:W-:Y:S04]  /*0390*/  LDS R24, [R5+0x380] ;  /* 0x0003800005187984 */ /* 0x000fe80000000800 */
[----:B------:R-:W-:Y:S01]  /*03a0*/  LDS R22, [R5+0x480] ;  /* 0x0004800005167984 */ /* 0x000fe20000000800 */
[----:B0-----:R-:W-:-:S03]  /*03b0*/  FFMA R12, R12, R28, R21 ;  /* 0x0000001c0c0c7223 */ /* 0x001fc60000000015 */
[----:B------:R-:W0:Y:S01]  /*03c0*/  LDS R21, [R5+0x300] ;  /* 0x0003000005157984 */ /* 0x000e220000000800 */
[----:B-1----:R-:W-:-:S03]  /*03d0*/  FFMA R12, R23, R13, R12 ;  /* 0x0000000d170c7223 */ /* 0x002fc6000000000c */
[----:B------:R-:W-:Y:S01]  /*03e0*/  LDS R23, [R5+0x400] ;  /* 0x0004000005177984 */ /* 0x000fe20000000800 */
[----:B--2---:R-:W-:-:S04]  /*03f0*/  FFMA R27, R27, R14, R12 ;  /* 0x0000000e1b1b7223 */ /* 0x004fc8000000000c */
[----:B---3--:R-:W-:Y:S02]  /*0400*/  FFMA R27, R26, R15, R27 ;  /* 0x0000000f1a1b7223 */ /* 0x008fe4000000001b */
[----:B------:R-:W1:Y:S04]  /*0410*/  LDS.128 R12, [R0+0x20] ;  /* 0x00002000000c7984 */ /* 0x000e680000000c00 */
[----:B------:R-:W-:Y:S01]  /*0420*/  LDS R26, [R5+0x580] ;  /* 0x00058000051a7984 */ /* 0x000fe20000000800 */
[----:B----4-:R-:W-:-:S03]  /*0430*/  FFMA R27, R8, R25, R27 ;  /* 0x00000019081b7223 */ /* 0x010fc6000000001b */
[----:B------:R-:W2:Y:S01]  /*0440*/  LDS R25, [R5+0x500] ;  /* 0x0005000005197984 */ /* 0x000ea20000000800 */
[----:B-----5:R-:W-:-:S04]  /*0450*/  FFMA R20, R20, R9, R27 ;  /* 0x0000000914147223 */ /* 0x020fc8000000001b */
[----:B0-----:R-:W-:Y:S02]  /*0460*/  FFMA R21, R21, R10, R20 ;  /* 0x0000000a15157223 */ /* 0x001fe40000000014 */
[----:B------:R-:W-:Y:S02]  /*0470*/  LDS R20, [R5+0x680] ;  /* 0x0006800005147984 */ /* 0x000fe40000000800 */
[----:B------:R-:W-:Y:S02]  /*0480*/  FFMA R27, R24, R11, R21 ;  /* 0x0000000b181b7223 */ /* 0x000fe40000000015 */
[----:B------:R-:W-:Y:S04]  /*0490*/  LDS R21, [R5+0x600] ;  /* 0x0006000005157984 */ /* 0x000fe80000000800 */
[----:B------:R-:W0:Y:S01]  /*04a0*/  LDS.128 R8, [R0+0x30] ;  /* 0x0000300000087984 */ /* 0x000e220000000c00 */
[----:B-1----:R-:W-:-:S03]  /*04b0*/  FFMA R27, R12, R23, R27 ;  /* 0x000000170c1b7223 */ /* 0x002fc6000000001b */
[----:B------:R-:W1:Y:S01]  /*04c0*/  LDS R23, [R5+0x700] ;  /* 0x0007000005177984 */ /* 0x000e620000000800 */
[----:B------:R-:W-:-:S03]  /*04d0*/  FFMA R22, R22, R13, R27 ;  /* 0x0000000d16167223 */ /* 0x000fc6000000001b */
[----:B------:R-:W3:Y:S01]  /*04e0*/  LDS R24, [R5+0x780] ;  /* 0x0007800005187984 */ /* 0x000ee20000000800 */
[----:B--2---:R-:W-:-:S03]  /*04f0*/  FFMA R25, R25, R14, R22 ;  /* 0x0000000e19197223 */ /* 0x004fc60000000016 */
[----:B------:R-:W-:Y:S01]  /*0500*/  LDS R22, [R5+0x880] ;  /* 0x0008800005167984 */ /* 0x000fe20000000800 */
[----:B------:R-:W-:-:S03]  /*0510*/  FFMA R27, R26, R15, R25 ;  /* 0x0000000f1a1b7223 */ /* 0x000fc60000000019 */
[----:B------:R-:W-:Y:S04]  /*0520*/  LDS R25, [R5+0x800] ;  /* 0x0008000005197984 */ /* 0x000fe80000000800 */
[----:B------:R-:W2:Y:S04]  /*0530*/  LDS.128 R12, [R0+0x40] ;  /* 0x00004000000c7984 */ /* 0x000ea80000000c00 */
[----:B------:R-:W-:Y:S01]  /*0540*/  LDS R26, [R5+0x980] ;  /* 0x00098000051a7984 */ /* 0x000fe20000000800 */
[----:B0-----:R-:W-:-:S03]  /*0550*/  FFMA R27, R8, R21, R27 ;  /* 0x00000015081b7223 */ /* 0x001fc6000000001b */
[----:B------:R-:W0:Y:S01]  /*0560*/  LDS R21, [R5+0x900] ;  /* 0x0009000005157984 */ /* 0x000e220000000800 */
[----:B------:R-:W-:-:S04]  /*0570*/  FFMA R20, R20, R9, R27 ;  /* 0x0000000914147223 */ /* 0x000fc8000000001b */
[----:B-1----:R-:W-:Y:S02]  /*0580*/  FFMA R23, R23, R10, R20 ;  /* 0x0000000a17177223 */ /* 0x002fe40000000014 */
[----:B------:R-:W-:Y:S02]  /*0590*/  LDS R20, [R5+0xa80] ;  /* 0x000a800005147984 */ /* 0x000fe40000000800 */
[----:B---3--:R-:W-:Y:S02]  /*05a0*/  FFMA R27, R24, R11, R23 ;  /* 0x0000000b181b7223 */ /* 0x008fe40000000017 */
[----:B------:R-:W-:Y:S04]  /*05b0*/  LDS R23, [R5+0xa00] ;  /* 0x000a000005177984 */ /* 0x000fe80000000800 */
[----:B------:R-:W1:Y:S01]  /*05c0*/  LDS.128 R8, [R0+0x50] ;  /* 0x0000500000087984 */ /* 0x000e620000000c00 */
[----:B--2---:R-:W-:-:S03]  /*05d0*/  FFMA R27, R12, R25, R27 ;  /* 0x000000190c1b7223 */ /* 0x004fc6000000001b */
[----:B------:R-:W2:Y:S01]  /*05e0*/  LDS R25, [R5+0xb00] ;  /* 0x000b000005197984 */ /* 0x000ea20000000800 */
[----:B------:R-:W-:-:S03]  /*05f0*/  FFMA R12, R22, R13, R27 ;  /* 0x0000000d160c7223 */ /* 0x000fc6000000001b */
[----:B------:R-:W3:Y:S04]  /*0600*/  LDS R22, [R5+0xb80] ;  /* 0x000b800005167984 */ /* 0x000ee80000000800 */
[----:B------:R-:W-:Y:S01]  /*0610*/  LDS R24, [R5+0xc80] ;  /* 0x000c800005187984 */ /* 0x000fe20000000800 */
[----:B0-----:R-:W-:-:S04]  /*0620*/  FFMA R21, R21, R14, R12 ;  /* 0x0000000e15157223 */ /* 0x001fc8000000000c */
[----:B------:R-:W-:Y:S02]  /*0630*/  FFMA R27, R26, R15, R21 ;  /* 0x0000000f1a1b7223 */ /* 0x000fe40000000015 */
[----:B------:R-:W-:Y:S04]  /*0640*/  LDS R21, [R5+0xc00] ;  /* 0x000c000005157984 */ /* 0x000fe80000000800 */
[----:B------:R-:W0:Y:S01]  /*0650*/  LDS.128 R12, [R0+0x60] ;  /* 0x00006000000c7984 */ /* 0x000e220000000c00 */
[----:B-1----:R-:W-:-:S04]  /*0660*/  FFMA R23, R8, R23, R27 ;  /* 0x0000001708177223 */ /* 0x002fc8000000001b */
[----:B------:R-:W-:Y:S02]  /*0670*/  FFMA R20, R20, R9, R23 ;  /* 0x0000000914147223 */ /* 0x000fe40000000017 */
[----:B------:R-:W1:Y:S02]  /*0680*/  LDS R23, [R5+0xd00] ;  /* 0x000d000005177984 */ /* 0x000e640000000800 */
[----:B--2---:R-:W-:Y:S02]  /*0690*/  FFMA R25, R25, R10, R20 ;  /* 0x0000000a19197223 */ /* 0x004fe40000000014 */
[----:B------:R-:W2:Y:S02]  /*06a0*/  LDS R20, [R5+0xd80] ;  /* 0x000d800005147984 */ /* 0x000ea40000000800 */
[----:B---3--:R-:W-:Y:S02]  /*06b0*/  FFMA R27, R22, R11, R25 ;  /* 0x0000000b161b7223 */ /* 0x008fe40000000019 */
[----:B------:R-:W-:Y:S04]  /*06c0*/  LDS R25, [R5+0xe00] ;  /* 0x000e000005197984 */ /* 0x000fe80000000800 */
[----:B------:R-:W3:Y:S04]  /*06d0*/  LDS.128 R8, [R0+0x70] ;  /* 0x0000700000087984 */ /* 0x000ee80000000c00 */
[----:B------:R-:W4:Y:S01]  /*06e0*/  LDS R22, [R5+0xe80] ;  /* 0x000e800005167984 */ /* 0x000f220000000800 */
[----:B0-----:R-:W-:-:S03]  /*06f0*/  FFMA R27, R12, R21, R27 ;  /* 0x000000150c1b7223 */ /* 0x001fc6000000001b */
[----:B------:R-:W0:Y:S04]  /*0700*/  LDS R21, [R5+0xf00] ;  /* 0x000f000005157984 */ /* 0x000e280000000800 */
[----:B------:R-:W5:Y:S01]  /*0710*/  LDS R12, [R5+0xf80] ;  /* 0x000f8000050c7984 */ /* 0x000f620000000800 */
[----:B------:R-:W-:-:S04]  /*0720*/  FFMA R24, R24, R13, R27 ;  /* 0x0000000d18187223 */ /* 0x000fc8000000001b */
[----:B-1----:R-:W-:-:S04]  /*0730*/  FFMA R23, R23, R14, R24 ;  /* 0x0000000e17177223 */ /* 0x002fc80000000018 */
[----:B--2---:R-:W-:Y:S01]  /*0740*/  FFMA R15, R20, R15, R23 ;  /* 0x0000000f140f7223 */ /* 0x004fe20000000017 */
[----:B------:R-:W-:-:S03]  /*0750*/  UISETP.NE.AND UP0, UPT, UR4, URZ, UPT ;  /* 0x000000ff0400728c */ /* 0x000fc6000bf05270 */
[----:B---3--:R-:W-:-:S04]  /*0760*/  FFMA R15, R8, R25, R15 ;  /* 0x00000019080f7223 */ /* 0x008fc8000000000f */
[----:B----4-:R-:W-:Y:S01]  /*0770*/  FFMA R22, R22, R9, R15 ;  /* 0x0000000916167223 */ /* 0x010fe2000000000f */
[----:B------:R-:W-:Y:S02]  /*0780*/  LEA R7, R4, R7, 0x5 ;  /* 0x0000000704077211 */ /* 0x000fe400078e28ff */
[----:B------:R-:W-:Y:S02]  /*0790*/  IADD3 R17, PT, PT, R17, 0x20, RZ ;  /* 0x0000002011117810 */ /* 0x000fe40007ffe0ff */
[----:B------:R-:W-:Y:S02]  /*07a0*/  IADD3 R16, PT, PT, R16, 0x20, RZ ;  /* 0x0000002010107810 */ /* 0x000fe40007ffe0ff */
[----:B------:R-:W-:Y:S01]  /*07b0*/  IADD3 R6, PT, PT, R6, 0x20, RZ ;  /* 0x0000002006067810 */ /* 0x000fe20007ffe0ff */
[----:B0-----:R-:W-:-:S04]  /*07c0*/  FFMA R21, R21, R10, R22 ;  /* 0x0000000a15157223 */ /* 0x001fc80000000016 */
[----:B-----5:R-:W-:Y:S01]  /*07d0*/  FFMA R21, R12, R11, R21 ;  /* 0x0000000b0c157223 */ /* 0x020fe20000000015 */
[----:B------:R-:W-:Y:S06]  /*07e0*/  BAR.SYNC.DEFER_BLOCKING 0x0 ;  /* 0x0000000000007b1d */ /* 0x000fec0000010000 */
[----:B------:R-:W-:Y:S05]  /*07f0*/  BRA.U UP0, `(.L_x_19) ;  /* 0xfffffff900807547 */ /* 0x000fea000b83ffff */
.L_x_18:
[----:B------:R-:W0:Y:S02]  /*0800*/  LDCU.64 UR4, c[0x0][0x398] ;  /* 0x00007300ff0477ac */ /* 0x000e240008000a00 */
[----:B0-----:R-:W-:-:S04]  /*0810*/  ISETP.GE.AND P0, PT, R19, UR5, PT ;  /* 0x0000000513007c0c */ /* 0x001fc8000bf06270 */
[----:B------:R-:W-:-:S13]  /*0820*/  ISETP.GE.OR P0, PT, R18, UR4, P0 ;  /* 0x0000000412007c0c */ /* 0x000fda0008706670 */
[----:B------:R-:W-:Y:S05]  /*0830*/  @P0 EXIT ;  /* 0x000000000000094d */ /* 0x000fea0003800000 */
[----:B------:R-:W0:Y:S01]  /*0840*/  LDC.64 R2, c[0x0][0x390] ;  /* 0x0000e400ff027b82 */ /* 0x000e220000000a00 */
[----:B------:R-:W-:-:S04]  /*0850*/  IMAD R19, R18, UR5, R19 ;  /* 0x0000000512137c24 */ /* 0x000fc8000f8e0213 */
[----:B0-----:R-:W-:-:S05]  /*0860*/  IMAD.WIDE.U32 R2, R19, 0x4, R2 ;  /* 0x0000000413027825 */ /* 0x001fca00078e0002 */
[----:B------:R-:W-:Y:S01]  /*0870*/  STG.E desc[UR8][R2.64], R21 ;  /* 0x0000001502007986 */ /* 0x000fe2000c101908 */
[----:B------:R-:W-:Y:S05]  /*0880*/  EXIT ;  /* 0x000000000000794d */ /* 0x000fea0003800000 */
.L_x_20:
        /* <DEDUP_REMOVED lines=15> */
.L_x_53:


//--------------------- .text._Z43gemm_kernel_global_blocking_shared_registerILi32ELi32ELi32ELi16EEvPKfS1_Pfiii --------------------------
	.section	.text._Z43gemm_kernel_global_blocking_shared_registerILi32ELi32ELi32ELi16EEvPKfS1_Pfiii,"ax",@progbits
	.align	128
        .global         _Z43gemm_kernel_global_blocking_shared_registerILi32ELi32ELi32ELi16EEvPKfS1_Pfiii
        .type           _Z43gemm_kernel_global_blocking_shared_registerILi32ELi32ELi32ELi16EEvPKfS1_Pfiii,@function
        .size           _Z43gemm_kernel_global_blocking_shared_registerILi32ELi32ELi32ELi16EEvPKfS1_Pfiii,(.L_x_54 - _Z43gemm_kernel_global_blocking_shared_registerILi32ELi32ELi32ELi16EEvPKfS1_Pfiii)
        .other          _Z43gemm_kernel_global_blocking_shared_registerILi32ELi32ELi32ELi16EEvPKfS1_Pfiii,@"STO_CUDA_ENTRY STV_DEFAULT"
_Z43gemm_kernel_global_blocking_shared_registerILi32ELi32ELi32ELi16EEvPKfS1_Pfiii:
.text._Z43gemm_kernel_global_blocking_shared_registerILi32ELi32ELi32ELi16EEvPKfS1_Pfiii:
        /* <DEDUP_REMOVED lines=32> */
.L_x_22:
        /* <DEDUP_REMOVED lines=96> */
.L_x_21:
        /* <DEDUP_REMOVED lines=9> */
.L_x_23:
        /* <DEDUP_REMOVED lines=15> */
.L_x_54:


//--------------------- .text._Z43gemm_kernel_global_blocking_shared_registerILi32ELi32ELi32ELi8EEvPKfS1_Pfiii --------------------------
	.section	.text._Z43gemm_kernel_global_blocking_shared_registerILi32ELi32ELi32ELi8EEvPKfS1_Pfiii,"ax",@progbits
	.align	128
        .global         _Z43gemm_kernel_global_blocking_shared_registerILi32ELi32ELi32ELi8EEvPKfS1_Pfiii
        .type           _Z43gemm_kernel_global_blocking_shared_registerILi32ELi32ELi32ELi8EEvPKfS1_Pfiii,@function
        .size           _Z43gemm_kernel_global_blocking_shared_registerILi32ELi32ELi32ELi8EEvPKfS1_Pfiii,(.L_x_55 - _Z43gemm_kernel_global_blocking_shared_registerILi32ELi32ELi32ELi8EEvPKfS1_Pfiii)
        .other          _Z43gemm_kernel_global_blocking_shared_registerILi32ELi32ELi32ELi8EEvPKfS1_Pfiii,@"STO_CUDA_ENTRY STV_DEFAULT"
_Z43gemm_kernel_global_blocking_shared_registerILi32ELi32ELi32ELi8EEvPKfS1_Pfiii:
.text._Z43gemm_kernel_global_blocking_shared_registerILi32ELi32ELi32ELi8EEvPKfS1_Pfiii:
        /* <DEDUP_REMOVED lines=15> */
[----:B------:R-:W-:Y:S01]  /*00f0*/  IMAD R6, R18, UR10, R17 ;  /* 0x0000000a12067c24 */ /* 0x000fe2000f8e0211 */
[----:B------:R-:W-:Y:S01]  /*0100*/  UMOV UR5, 0x400 ;  /* 0x0000040000057882 */ /* 0x000fe20000000000 */
[----:B------:R-:W-:-:S03]  /*0110*/  UIADD3 UR4, UPT, UPT, UR10, 0x1f, URZ ;  /* 0x0000001f0a047890 */ /* 0x000fc6000fffe0ff */
[----:B------:R-:W2:Y:S01]  /*0120*/  LDC R0, c[0x0][0x39c] ;  /* 0x0000e700ff007b82 */ /* 0x000ea20000000800 */
[----:B------:R-:W-:Y:S02]  /*0130*/  UIADD3 UR6, UPT, UPT, UR5, 0x1000, URZ ;  /* 0x0000100005067890 */ /* 0x000fe4000fffe0ff */
[----:B------:R-:W-:Y:S01]  /*0140*/  USHF.R.U32.HI UR4, URZ, 0x5, UR4 ;  /* 0x00000005ff047899 */ /* 0x000fe20008011604 */
[----:B------:R-:W3:Y:S01]  /*0150*/  LDCU UR13, c[0x0][0x3a0] ;  /* 0x00007400ff0d77ac */ /* 0x000ee20008000800 */
[----:B------:R-:W4:Y:S01]  /*0160*/  LDCU UR12, c[0x0][0x398] ;  /* 0x00007300ff0c77ac */ /* 0x000f220008000800 */
[----:B-1----:R-:W-:Y:S01]  /*0170*/  IMAD R7, R16, UR11, R17 ;  /* 0x0000000b10077c24 */ /* 0x002fe2000f8e0211 */
[----:B------:R-:W-:Y:S02]  /*0180*/  UIADD3 UR4, UPT, UPT, -UR4, URZ, URZ ;  /* 0x000000ff04047290 */ /* 0x000fe4000fffe1ff */
[----:B0-----:R-:W-:Y:S02]  /*0190*/  ULEA UR5, UR7, UR5, 0x18 ;  /* 0x0000000507057291 */ /* 0x001fe4000f8ec0ff */
[----:B------:R-:W-:Y:S01]  /*01a0*/  LEA R7, R2, R7, 0x5 ;  /* 0x0000000702077211 */ /* 0x000fe200078e28ff */
[----:B------:R-:W-:-:S03]  /*01b0*/  ULEA UR6, UR7, UR6, 0x18 ;  /* 0x0000000607067291 */ /* 0x000fc6000f8ec0ff */
[----:B------:R-:W-:-:S03]  /*01c0*/  LEA R5, R16, UR5, 0x7 ;  /* 0x0000000510057c11 */ /* 0x000fc6000f8e38ff */
[C---:B------:R-:W-:Y:S02]  /*01d0*/  LEA R3, R17.reuse, UR6, 0x2 ;  /* 0x0000000611037c11 */ /* 0x040fe4000f8e10ff */
[----:B------:R-:W-:Y:S02]  /*01e0*/  LEA R4, R17, R5, 0x2 ;  /* 0x0000000511047211 */ /* 0x000fe400078e10ff */
[----:B---34-:R-:W-:-:S07]  /*01f0*/  LEA R2, R16, R3, 0x7 ;  /* 0x0000000310027211 */ /* 0x018fce00078e38ff */
.L_x_25:
[----:B------:R-:W-:Y:S01]  /*0200*/  ISETP.GE.AND P1, PT, R17, UR13, PT ;  /* 0x0000000d11007c0c */ /* 0x000fe2000bf26270 */
[----:B------:R-:W-:Y:S01]  /*0210*/  HFMA2 R24, -RZ, RZ, 0, 0 ;  /* 0x00000000ff187431 */ /* 0x000fe200000001ff */
[----:B--2---:R-:W-:Y:S02]  /*0220*/  ISETP.GE.AND P0, PT, R19, R0, PT ;  /* 0x000000001300720c */ /* 0x004fe40003f06270 */
[----:B------:R-:W-:Y:S02]  /*0230*/  ISETP.GE.OR P1, PT, R18, UR12, P1 ;  /* 0x0000000c12007c0c */ /* 0x000fe40008f26670 */
[----:B------:R-:W-:Y:S02]  /*0240*/  ISETP.GE.OR P0, PT, R16, UR13, P0 ;  /* 0x0000000d10007c0c */ /* 0x000fe40008706670 */
[----:B------:R-:W-:-:S09]  /*0250*/  MOV R29, RZ ;  /* 0x000000ff001d7202 */ /* 0x000fd20000000f00 */
[----:B------:R-:W0:Y:S08]  /*0260*/  @!P1 LDC.64 R10, c[0x0][0x380] ;  /* 0x0000e000ff0a9b82 */ /* 0x000e300000000a00 */
[----:B------:R-:W1:Y:S01]  /*0270*/  @!P0 LDC.64 R8, c[0x0][0x388] ;  /* 0x0000e200ff088b82 */ /* 0x000e620000000a00 */
[----:B0-----:R-:W-:-:S05]  /*0280*/  @!P1 IMAD.WIDE.U32 R10, R6, 0x4, R10 ;  /* 0x00000004060a9825 */ /* 0x001fca00078e000a */
[----:B------:R-:W2:Y:S01]  /*0290*/  @!P1 LDG.E.CONSTANT R29, desc[UR8][R10.64] ;  /* 0x000000080a1d9981 */ /* 0x000ea2000c1e9900 */
[----:B-1----:R-:W-:-:S05]  /*02a0*/  @!P0 IMAD.WIDE R22, R7, 0x4, R8 ;  /* 0x0000000407168825 */ /* 0x002fca00078e0208 */
[----:B------:R-:W3:Y:S01]  /*02b0*/  @!P0 LDG.E.CONSTANT R24, desc[UR8][R22.64] ;  /* 0x0000000816188981 */ /* 0x000ee2000c1e9900 */
[----:B------:R-:W-:-:S04]  /*02c0*/  UIADD3 UR4, UPT, UPT, UR4, 0x1, URZ ;  /* 0x0000000104047890 */ /* 0x000fc8000fffe0ff */
[----:B------:R-:W-:Y:S01]  /*02d0*/  UISETP.NE.AND UP0, UPT, UR4, URZ, UPT ;  /* 0x000000ff0400728c */ /* 0x000fe2000bf05270 */
[----:B------:R-:W-:Y:S01]  /*02e0*/  IADD3 R17, PT, PT, R17, 0x20, RZ ;  /* 0x0000002011117810 */ /* 0x000fe20007ffe0ff */
        /* <DEDUP_REMOVED lines=70> */
[----:B--2---:R-:W-:-:S04]  /*0750*/  FFMA R15, R20, R15, R23 ;  /* 0x0000000f140f7223 */ /* 0x004fc80000000017 */
[----:B---3--:R-:W-:-:S04]  /*0760*/  FFMA R15, R8, R25, R15 ;  /* 0x00000019080f7223 */ /* 0x008fc8000000000f */
[----:B----4-:R-:W-:Y:S01]  /*0770*/  FFMA R22, R22, R9, R15 ;  /* 0x0000000916167223 */ /* 0x010fe2000000000f */
[----:B------:R-:W-:Y:S02]  /*0780*/  IADD3 R16, PT, PT, R16, 0x20, RZ ;  /* 0x0000002010107810 */ /* 0x000fe40007ffe0ff */
[----:B------:R-:W-:Y:S02]  /*0790*/  IADD3 R6, PT, PT, R6, 0x20, RZ ;  /* 0x0000002006067810 */ /* 0x000fe40007ffe0ff */
[----:B------:R-:W-:Y:S01]  /*07a0*/  LEA R7, R0, R7, 0x5 ;  /* 0x0000000700077211 */ /* 0x000fe200078e28ff */
[----:B0-----:R-:W-:-:S04]  /*07b0*/  FFMA R21, R21, R10, R22 ;  /* 0x0000000a15157223 */ /* 0x001fc80000000016 */
[----:B-----5:R-:W-:Y:S01]  /*07c0*/  FFMA R21, R12, R11, R21 ;  /* 0x0000000b0c157223 */ /* 0x020fe20000000015 */
[----:B------:R-:W-:Y:S06]  /*07d0*/  BAR.SYNC.DEFER_BLOCKING 0x0 ;  /* 0x0000000000007b1d */ /* 0x000fec0000010000 */
[----:B------:R-:W-:Y:S05]  /*07e0*/  BRA.U UP0, `(.L_x_25) ;  /* 0xfffffff900847547 */ /* 0x000fea000b83ffff */
.L_x_24:
        /* <DEDUP_REMOVED lines=9> */
.L_x_26:
        /* <DEDUP_REMOVED lines=16> */
.L_x_55:


//--------------------- .text._Z43gemm_kernel_global_blocking_shared_registerILi32ELi32ELi32ELi4EEvPKfS1_Pfiii --------------------------
	.section	.text._Z43gemm_kernel_global_blocking_shared_registerILi32ELi32ELi32ELi4EEvPKfS1_Pfiii,"ax",@progbits
	.align	128
        .global         _Z43gemm_kernel_global_blocking_shared_registerILi32ELi32ELi32ELi4EEvPKfS1_Pfiii
        .type           _Z43gemm_kernel_global_blocking_shared_registerILi32ELi32ELi32ELi4EEvPKfS1_Pfiii,@function
        .size           _Z43gemm_kernel_global_blocking_shared_registerILi32ELi32ELi32ELi4EEvPKfS1_Pfiii,(.L_x_56 - _Z43gemm_kernel_global_blocking_shared_registerILi32ELi32ELi32ELi4EEvPKfS1_Pfiii)
        .other          _Z43gemm_kernel_global_blocking_shared_registerILi32ELi32ELi32ELi4EEvPKfS1_Pfiii,@"STO_CUDA_ENTRY STV_DEFAULT"
_Z43gemm_kernel_global_blocking_shared_registerILi32ELi32ELi32ELi4EEvPKfS1_Pfiii:
.text._Z43gemm_kernel_global_blocking_shared_registerILi32ELi32ELi32ELi4EEvPKfS1_Pfiii:
        /* <DEDUP_REMOVED lines=32> */
.L_x_28:
        /* <DEDUP_REMOVED lines=95> */
.L_x_27:
        /* <DEDUP_REMOVED lines=9> */
.L_x_29:
        /* <DEDUP_REMOVED lines=16> */
.L_x_56:


//--------------------- .text._Z43gemm_kernel_global_blocking_shared_registerILi32ELi32ELi32ELi2EEvPKfS1_Pfiii --------------------------
	.section	.text._Z43gemm_kernel_global_blocking_shared_registerILi32ELi32ELi32ELi2EEvPKfS1_Pfiii,"ax",@progbits
	.align	128
        .global         _Z43gemm_kernel_global_blocking_shared_registerILi32ELi32ELi32ELi2EEvPKfS1_Pfiii
        .type           _Z43gemm_kernel_global_blocking_shared_registerILi32ELi32ELi32ELi2EEvPKfS1_Pfiii,@function
        .size           _Z43gemm_kernel_global_blocking_shared_registerILi32ELi32ELi32ELi2EEvPKfS1_Pfiii,(.L_x_57 - _Z43gemm_kernel_global_blocking_shared_registerILi32ELi32ELi32ELi2EEvPKfS1_Pfiii)
        .other          _Z43gemm_kernel_global_blocking_shared_registerILi32ELi32ELi32ELi2EEvPKfS1_Pfiii,@"STO_CUDA_ENTRY STV_DEFAULT"
_Z43gemm_kernel_global_blocking_shared_registerILi32ELi32ELi32ELi2EEvPKfS1_Pfiii:
.text._Z43gemm_kernel_global_blocking_shared_registerILi32ELi32ELi32ELi2EEvPKfS1_Pfiii:
        /* <DEDUP_REMOVED lines=32> */
.L_x_31:
        /* <DEDUP_REMOVED lines=95> */
.L_x_30:
        /* <DEDUP_REMOVED lines=9> */
.L_x_32:
        /* <DEDUP_REMOVED lines=16> */
.L_x_57:


//--------------------- .text._Z43gemm_kernel_global_blocking_shared_registerILi32ELi32ELi32ELi1EEvPKfS1_Pfiii --------------------------
	.section	.text._Z43gemm_kernel_global_blocking_shared_registerILi32ELi32ELi32ELi1EEvPKfS1_Pfiii,"ax",@progbits
	.align	128
        .global         _Z43gemm_kernel_global_blocking_shared_registerILi32ELi32ELi32ELi1EEvPKfS1_Pfiii
        .type           _Z43gemm_kernel_global_blocking_shared_registerILi32ELi32ELi32ELi1EEvPKfS1_Pfiii,@function
        .size           _Z43gemm_kernel_global_blocking_shared_registerILi32ELi32ELi32ELi1EEvPKfS1_Pfiii,(.L_x_58 - _Z43gemm_kernel_global_blocking_shared_registerILi32ELi32ELi32ELi1EEvPKfS1_Pfiii)
        .other          _Z43gemm_kernel_global_blocking_shared_registerILi32ELi32ELi32ELi1EEvPKfS1_Pfiii,@"STO_CUDA_ENTRY STV_DEFAULT"
_Z43gemm_kernel_global_blocking_shared_registerILi32ELi32ELi32ELi1EEvPKfS1_Pfiii:
.text._Z43gemm_kernel_global_blocking_shared_registerILi32ELi32ELi32ELi1EEvPKfS1_Pfiii:
        /* <DEDUP_REMOVED lines=32> */
.L_x_34:
        /* <DEDUP_REMOVED lines=95> */
.L_x_33:
        /* <DEDUP_REMOVED lines=9> */
.L_x_35:
        /* <DEDUP_REMOVED lines=16> */
.L_x_58:


//--------------------- .text._Z34gemm_kernel_global_blocking_sharedILi64ELi64ELi32EEvPKfS1_Pfiii --------------------------
	.section	.text._Z34gemm_kernel_global_blocking_sharedILi64ELi64ELi32EEvPKfS1_Pfiii,"ax",@progbits
	.align	128
        .global         _Z34gemm_kernel_global_blocking_sharedILi64ELi64ELi32EEvPKfS1_Pfiii
        .type           _Z34gemm_kernel_global_blocking_sharedILi64ELi64ELi32EEvPKfS1_Pfiii,@function
        .size           _Z34gemm_kernel_global_blocking_sharedILi64ELi64ELi32EEvPKfS1_Pfiii,(.L_x_59 - _Z34gemm_kernel_global_blocking_sharedILi64ELi64ELi32EEvPKfS1_Pfiii)
        .other          _Z34gemm_kernel_global_blocking_sharedILi64ELi64ELi32EEvPKfS1_Pfiii,@"STO_CUDA_ENTRY STV_DEFAULT"
_Z34gemm_kernel_global_blocking_sharedILi64ELi64ELi32EEvPKfS1_Pfiii:
.text._Z34gemm_kernel_global_blocking_sharedILi64ELi64ELi32EEvPKfS1_Pfiii:
        /* <DEDUP_REMOVED lines=32> */
.L_x_37:
        /* <DEDUP_REMOVED lines=95> */
.L_x_36:
        /* <DEDUP_REMOVED lines=9> */
.L_x_38:
        /* <DEDUP_REMOVED lines=16> */
.L_x_59:


//--------------------- .text._Z34gemm_kernel_global_blocking_sharedILi32ELi32ELi32EEvPKfS1_Pfiii --------------------------
	.section	.text._Z34gemm_kernel_global_blocking_sharedILi32ELi32ELi32EEvPKfS1_Pfiii,"ax",@progbits
	.align	128
        .global         _Z34gemm_kernel_global_blocking_sharedILi32ELi32ELi32EEvPKfS1_Pfiii
        .type           _Z34gemm_kernel_global_blocking_sharedILi32ELi32ELi32EEvPKfS1_Pfiii,@function
        .size           _Z34gemm_kernel_global_blocking_sharedILi32ELi32ELi32EEvPKfS1_Pfiii,(.L_x_60 - _Z34gemm_kernel_global_blocking_sharedILi32ELi32ELi32EEvPKfS1_Pfiii)
        .other          _Z34gemm_kernel_global_blocking_sharedILi32ELi32ELi32EEvPKfS1_Pfiii,@"STO_CUDA_ENTRY STV_DEFAULT"
_Z34gemm_kernel_global_blocking_sharedILi32ELi32ELi32EEvPKfS1_Pfiii:
.text._Z34gemm_kernel_global_blocking_sharedILi32ELi32ELi32EEvPKfS1_Pfiii:
        /* <DEDUP_REMOVED lines=32> */
.L_x_40:
        /* <DEDUP_REMOVED lines=95> */
.L_x_39:
        /* <DEDUP_REMOVED lines=9> */
.L_x_41:
        /* <DEDUP_REMOVED lines=16> */
.L_x_60:


//--------------------- .text._Z34gemm_kernel_global_blocking_sharedILi16ELi16ELi16EEvPKfS1_Pfiii --------------------------
	.section	.text._Z34gemm_kernel_global_blocking_sharedILi16ELi16ELi16EEvPKfS1_Pfiii,"ax",@progbits
	.align	128
        .global         _Z34gemm_kernel_global_blocking_sharedILi16ELi16ELi16EEvPKfS1_Pfiii
        .type           _Z34gemm_kernel_global_blocking_sharedILi16ELi16ELi16EEvPKfS1_Pfiii,@function
        .size           _Z34gemm_kernel_global_blocking_sharedILi16ELi16ELi16EEvPKfS1_Pfiii,(.L_x_61 - _Z34gemm_kernel_global_blocking_sharedILi16ELi16ELi16EEvPKfS1_Pfiii)
        .other          _Z34gemm_kernel_global_blocking_sharedILi16ELi16ELi16EEvPKfS1_Pfiii,@"STO_CUDA_ENTRY STV_DEFAULT"
_Z34gemm_kernel_global_blocking_sharedILi16ELi16ELi16EEvPKfS1_Pfiii:
.text._Z34gemm_kernel_global_blocking_sharedILi16ELi16ELi16EEvPKfS1_Pfiii:
        /* <DEDUP_REMOVED lines=32> */
.L_x_43:
        /* <DEDUP_REMOVED lines=14> */
[----:B------:R-:W-:Y:S02]  /*02e0*/  IADD3 R0, PT, PT, R0, 0x10, RZ ;  /* 0x0000001000007810 */ /* 0x000fe40007ffe0ff */
[----:B------:R-:W-:Y:S02]  /*02f0*/  IADD3 R13, PT, PT, R13, 0x10, RZ ;  /* 0x000000100d0d7810 */ /* 0x000fe40007ffe0ff */
[----:B------:R-:W-:Y:S02]  /*0300*/  IADD3 R12, PT, PT, R12, 0x10, RZ ;  /* 0x000000100c0c7810 */ /* 0x000fe40007ffe0ff */
[----:B------:R-:W-:Y:S01]  /*0310*/  LEA R18, R15, R18, 0x4 ;  /* 0x000000120f127211 */ /* 0x000fe200078e20ff */
        /* <DEDUP_REMOVED lines=11> */
[----:B------:R-:W5:Y:S04]  /*03d0*/  LDS R25, [R16+0x180] ;  /* 0x0001800010197984 */ /* 0x000f680000000800 */
[----:B------:R-:W5:Y:S04]  /*03e0*/  LDS R22, [R16+0x1c0] ;  /* 0x0001c00010167984 */ /* 0x000f680000000800 */
[----:B------:R-:W-:Y:S01]  /*03f0*/  LDS R24, [R16+0x240] ;  /* 0x0002400010187984 */ /* 0x000fe20000000800 */
[----:B0-----:R-:W-:-:S03]  /*0400*/  FFMA R8, R8, R28, R21 ;  /* 0x0000001c08087223 */ /* 0x001fc60000000015 */
[----:B------:R-:W-:Y:S01]  /*0410*/  LDS R21, [R16+0x200] ;  /* 0x0002000010157984 */ /* 0x000fe20000000800 */
[----:B-1----:R-:W-:-:S04]  /*0420*/  FFMA R8, R29, R9, R8 ;  /* 0x000000091d087223 */ /* 0x002fc80000000008 */
[----:B--2---:R-:W-:-:S04]  /*0430*/  FFMA R27, R27, R10, R8 ;  /* 0x0000000a1b1b7223 */ /* 0x004fc80000000008 */
[----:B---3--:R-:W-:Y:S02]  /*0440*/  FFMA R27, R26, R11, R27 ;  /* 0x0000000b1a1b7223 */ /* 0x008fe4000000001b */
[----:B------:R-:W0:Y:S02]  /*0450*/  LDS.128 R8, [R17+0x20] ;  /* 0x0000200011087984 */ /* 0x000e240000000c00 */
[----:B----4-:R-:W-:-:S04]  /*0460*/  FFMA R23, R4, R23, R27 ;  /* 0x0000001704177223 */ /* 0x010fc8000000001b */
[----:B-----5:R-:W-:Y:S02]  /*0470*/  FFMA R20, R20, R5, R23 ;  /* 0x0000000514147223 */ /* 0x020fe40000000017 */
[----:B------:R-:W1:Y:S02]  /*0480*/  LDS R23, [R16+0x280] ;  /* 0x0002800010177984 */ /* 0x000e640000000800 */
[----:B------:R-:W-:Y:S02]  /*0490*/  FFMA R25, R25, R6, R20 ;  /* 0x0000000619197223 */ /* 0x000fe40000000014 */
[----:B------:R-:W2:Y:S02]  /*04a0*/  LDS R20, [R16+0x2c0] ;  /* 0x0002c00010147984 */ /* 0x000ea40000000800 */
[----:B------:R-:W-:Y:S02]  /*04b0*/  FFMA R27, R22, R7, R25 ;  /* 0x00000007161b7223 */ /* 0x000fe40000000019 */
        /* <DEDUP_REMOVED lines=10> */
[----:B----4-:R-:W-:-:S04]  /*0560*/  FFMA R22, R22, R5, R11 ;  /* 0x0000000516167223 */ /* 0x010fc8000000000b */
[----:B0-----:R-:W-:-:S04]  /*0570*/  FFMA R21, R21, R6, R22 ;  /* 0x0000000615157223 */ /* 0x001fc80000000016 */
[----:B-----5:R-:W-:Y:S01]  /*0580*/  FFMA R21, R8, R7, R21 ;  /* 0x0000000708157223 */ /* 0x020fe20000000015 */
[----:B------:R-:W-:Y:S06]  /*0590*/  BAR.SYNC.DEFER_BLOCKING 0x0 ;  /* 0x0000000000007b1d */ /* 0x000fec0000010000 */
[----:B------:R-:W-:Y:S05]  /*05a0*/  BRA.U UP0, `(.L_x_43) ;  /* 0xfffffffd00147547 */ /* 0x000fea000b83ffff */
.L_x_42:
        /* <DEDUP_REMOVED lines=9> */
.L_x_44:
        /* <DEDUP_REMOVED lines=12> */
.L_x_61:


//--------------------- .text._Z17gemm_kernel_basicPKfS0_Pfiii --------------------------
	.section	.text._Z17gemm_kernel_basicPKfS0_Pfiii,"ax",@progbits
	.align	128
        .global         _Z17gemm_kernel_basicPKfS0_Pfiii
        .type           _Z17gemm_kernel_basicPKfS0_Pfiii,@function
        .size           _Z17gemm_kernel_basicPKfS0_Pfiii,(.L_x_62 - _Z17gemm_kernel_basicPKfS0_Pfiii)
        .other          _Z17gemm_kernel_basicPKfS0_Pfiii,@"STO_CUDA_ENTRY STV_DEFAULT"
_Z17gemm_kernel_basicPKfS0_Pfiii:
.text._Z17gemm_kernel_basicPKfS0_Pfiii:
[----:B------:R-:W-:Y:S01]  /*0000*/  LDC R1, c[0x0][0x37c] ;  /* 0x0000df00ff017b82 */ /* 0x000fe20000000800 */
[----:B------:R-:W0:Y:S07]  /*0010*/  S2R R5, SR_TID.X ;  /* 0x0000000000057919 */ /* 0x000e2e0000002100 */
[----:B------:R-:W1:Y:S01]  /*0020*/  LDC R19, c[0x0][0x364] ;  /* 0x0000d900ff137b82 */ /* 0x000e620000000800 */
[----:B------:R-:W1:Y:S07]  /*0030*/  S2R R4, SR_TID.Y ;  /* 0x0000000000047919 */ /* 0x000e6e0000002200 */
[----:B------:R-:W0:Y:S08]  /*0040*/  S2UR UR5, SR_CTAID.X ;  /* 0x00000000000579c3 */ /* 0x000e300000002500 */
[----:B------:R-:W0:Y:S08]  /*0050*/  LDC R0, c[0x0][0x360] ;  /* 0x0000d800ff007b82 */ /* 0x000e300000000800 */
[----:B------:R-:W1:Y:S08]  /*0060*/  S2UR UR4, SR_CTAID.Y ;  /* 0x00000000000479c3 */ /* 0x000e700000002600 */
[----:B------:R-:W2:Y:S01]  /*0070*/  LDC.64 R2, c[0x0][0x398] ;  /* 0x0000e600ff027b82 */ /* 0x000ea20000000a00 */
[----:B0-----:R-:W-:-:S02]  /*0080*/  IMAD R0, R0, UR5, R5 ;  /* 0x0000000500007c24 */ /* 0x001fc4000f8e0205 */
[----:B-1----:R-:W-:-:S03]  /*0090*/  IMAD R19, R19, UR4, R4 ;  /* 0x0000000413137c24 */ /* 0x002fc6000f8e0204 */
[----:B--2---:R-:W-:-:S04]  /*00a0*/  ISETP.GE.AND P0, PT, R0, R3, PT ;  /* 0x000000030000720c */ /* 0x004fc80003f06270 */
[----:B------:R-:W-:-:S13]  /*00b0*/  ISETP.GE.OR P0, PT, R19, R2, P0 ;  /* 0x000000021300720c */ /* 0x000fda0000706670 */
[----:B------:R-:W-:Y:S05]  /*00c0*/  @P0 EXIT ;  /* 0x000000000000094d */ /* 0x000fea0003800000 */
[----:B------:R-:W0:Y:S01]  /*00d0*/  LDC R2, c[0x0][0x3a0] ;  /* 0x0000e800ff027b82 */ /* 0x000e220000000800 */
[----:B------:R-:W1:Y:S01]  /*00e0*/  LDCU.64 UR4, c[0x0][0x358] ;  /* 0x00006b00ff0477ac */ /* 0x000e620008000a00 */
[----:B------:R-:W-:Y:S01]  /*00f0*/  HFMA2 R24, -RZ, RZ, 0, 0 ;  /* 0x00000000ff187431 */ /* 0x000fe200000001ff */
[----:B0-----:R-:W-:-:S13]  /*0100*/  ISETP.GE.AND P0, PT, R2, 0x1, PT ;  /* 0x000000010200780c */ /* 0x001fda0003f06270 */
[----:B-1----:R-:W-:Y:S05]  /*0110*/  @!P0 BRA `(.L_x_45) ;  /* 0x0000000400e08947 */ /* 0x002fea0003800000 */
[C---:B------:R-:W-:Y:S01]  /*0120*/  ISETP.GE.U32.AND P1, PT, R2.reuse, 0x8, PT ;  /* 0x000000080200780c */ /* 0x040fe20003f26070 */
[----:B------:R-:W-:Y:S01]  /*0130*/  IMAD R20, R19, R2, RZ ;  /* 0x0000000213147224 */ /* 0x000fe200078e02ff */
[----:B------:R-:W-:Y:S02]  /*0140*/  LOP3.LUT R27, R2, 0x7, RZ, 0xc0, !PT ;  /* 0x00000007021b7812 */ /* 0x000fe400078ec0ff */
[----:B------:R-:W-:Y:S02]  /*0150*/  MOV R24, RZ ;  /* 0x000000ff00187202 */ /* 0x000fe40000000f00 */
[----:B------:R-:W-:Y:S02]  /*0160*/  ISETP.NE.AND P0, PT, R27, RZ, PT ;  /* 0x000000ff1b00720c */ /* 0x000fe40003f05270 */
[----:B------:R-:W-:-:S05]  /*0170*/  MOV R21, RZ ;  /* 0x000000ff00157202 */ /* 0x000fca0000000f00 */
[----:B------:R-:W-:Y:S06]  /*0180*/  @!P1 BRA `(.L_x_46) ;  /* 0x0000000000c49947 */ /* 0x000fec0003800000 */
[----:B------:R-:W0:Y:S01]  /*0190*/  LDC.64 R4, c[0x0][0x380] ;  /* 0x0000e000ff047b82 */ /* 0x000e220000000a00 */
[----:B------:R-:W-:Y:S02]  /*01a0*/  LOP3.LUT R21, R2, 0x7ffffff8, RZ, 0xc0, !PT ;  /* 0x7ffffff802157812 */ /* 0x000fe400078ec0ff */
[----:B------:R-:W-:Y:S02]  /*01b0*/  MOV R24, RZ ;  /* 0x000000ff00187202 */ /* 0x000fe40000000f00 */
[----:B------:R-:W-:Y:S02]  /*01c0*/  MOV R18, R0 ;  /* 0x0000000000127202 */ /* 0x000fe40000000f00 */
[----:B------:R-:W-:Y:S01]  /*01d0*/  IADD3 R22, PT, PT, -R21, RZ, RZ ;  /* 0x000000ff15167210 */ /* 0x000fe20007ffe1ff */
[----:B0-----:R-:W-:-:S03]  /*01e0*/  IMAD.WIDE.U32 R4, R20, 0x4, R4 ;  /* 0x0000000414047825 */ /* 0x001fc600078e0004 */
[----:B------:R-:W-:-:S04]  /*01f0*/  IADD3 R6, P1, PT, R4, 0x10, RZ ;  /* 0x0000001004067810 */ /* 0x000fc80007f3e0ff */
[----:B------:R-:W-:-:S09]  /*0200*/  IADD3.X R7, PT, PT, RZ, R5, RZ, P1, !PT ;  /* 0x00000005ff077210 */ /* 0x000fd20000ffe4ff */
.L_x_47:
[----:B------:R-:W0:Y:S01]  /*0210*/  LDC.64 R16, c[0x0][0x388] ;  /* 0x0000e200ff107b82 */ /* 0x000e220000000a00 */
[----:B------:R-:W-:Y:S02]  /*0220*/  MOV R4, R6 ;  /* 0x0000000600047202 */ /* 0x000fe40000000f00 */
[----:B------:R-:W-:-:S05]  /*0230*/  MOV R5, R7 ;  /* 0x0000000700057202 */ /* 0x000fca0000000f00 */
[----:B------:R-:W2:Y:S04]  /*0240*/  LDG.E.CONSTANT R25, desc[UR4][R4.64+-0x10] ;  /* 0xfffff00404197981 */ /* 0x000ea8000c1e9900 */
[----:B------:R-:W3:Y:S04]  /*0250*/  LDG.E.CONSTANT R23, desc[UR4][R4.64+-0xc] ;  /* 0xfffff40404177981 */ /* 0x000ee8000c1e9900 */
[----:B------:R-:W4:Y:S04]  /*0260*/  LDG.E.CONSTANT R29, desc[UR4][R4.64+-0x8] ;  /* 0xfffff804041d7981 */ /* 0x000f28000c1e9900 */
[----:B------:R-:W5:Y:S01]  /*0270*/  LDG.E.CONSTANT R28, desc[UR4][R4.64+-0x4] ;  /* 0xfffffc04041c7981 */ /* 0x000f62000c1e9900 */
[----:B0-----:R-:W-:-:S05]  /*0280*/  IMAD.WIDE R16, R18, 0x4, R16 ;  /* 0x0000000412107825 */ /* 0x001fca00078e0210 */
[----:B------:R0:W2:Y:S01]  /*0290*/  LDG.E.CONSTANT R26, desc[UR4][R16.64] ;  /* 0x00000004101a7981 */ /* 0x0000a2000c1e9900 */
[----:B------:R-:W-:-:S04]  /*02a0*/  IMAD.WIDE R14, R3, 0x4, R16 ;  /* 0x00000004030e7825 */ /* 0x000fc800078e0210 */
[C---:B------:R-:W-:Y:S02]  /*02b0*/  IMAD.WIDE R6, R3.reuse, 0x4, R14 ;  /* 0x0000000403067825 */ /* 0x040fe400078e020e */
[----:B------:R-:W3:Y:S02]  /*02c0*/  LDG.E.CONSTANT R14, desc[UR4][R14.64] ;  /* 0x000000040e0e7981 */ /* 0x000ee4000c1e9900 */
[C---:B------:R-:W-:Y:S02]  /*02d0*/  IMAD.WIDE R10, R3.reuse, 0x4, R6 ;  /* 0x00000004030a7825 */ /* 0x040fe400078e0206 */
[----:B------:R-:W4:Y:S02]  /*02e0*/  LDG.E.CONSTANT R6, desc[UR4][R6.64] ;  /* 0x0000000406067981 */ /* 0x000f24000c1e9900 */
[C---:B------:R-:W-:Y:S02]  /*02f0*/  IMAD.WIDE R8, R3.reuse, 0x4, R10 ;  /* 0x0000000403087825 */ /* 0x040fe400078e020a */
[----:B------:R-:W5:Y:S02]  /*0300*/  LDG.E.CONSTANT R10, desc[UR4][R10.64] ;  /* 0x000000040a0a7981 */ /* 0x000f64000c1e9900 */
[----:B------:R-:W-:-:S02]  /*0310*/  IMAD.WIDE R12, R3, 0x4, R8 ;  /* 0x00000004030c7825 */ /* 0x000fc400078e0208 */
[----:B------:R-:W5:Y:S04]  /*0320*/  LDG.E.CONSTANT R7, desc[UR4][R4.64] ;  /* 0x0000000404077981 */ /* 0x000f68000c1e9900 */
[----:B------:R-:W5:Y:S01]  /*0330*/  LDG.E.CONSTANT R8, desc[UR4][R8.64] ;  /* 0x0000000408087981 */ /* 0x000f62000c1e9900 */
[----:B0-----:R-:W-:-:S03]  /*0340*/  IMAD.WIDE R16, R3, 0x4, R12 ;  /* 0x0000000403107825 */ /* 0x001fc600078e020c */
[----:B------:R-:W5:Y:S04]  /*0350*/  LDG.E.CONSTANT R12, desc[UR4][R12.64] ;  /* 0x000000040c0c7981 */ /* 0x000f68000c1e9900 */
[----:B------:R-:W5:Y:S04]  /*0360*/  LDG.E.CONSTANT R15, desc[UR4][R16.64] ;  /* 0x00000004100f7981 */ /* 0x000f68000c1e9900 */
[----:B------:R-:W5:Y:S04]  /*0370*/  LDG.E.CONSTANT R9, desc[UR4][R4.64+0x4] ;  /* 0x0000040404097981 */ /* 0x000f68000c1e9900 */
[----:B------:R-:W5:Y:S01]  /*0380*/  LDG.E.CONSTANT R11, desc[UR4][R4.64+0xc] ;  /* 0x00000c04040b7981 */ /* 0x000f62000c1e9900 */
[----:B--2---:R-:W-:Y:S01]  /*0390*/  FFMA R26, R25, R26, R24 ;  /* 0x0000001a191a7223 */ /* 0x004fe20000000018 */
[----:B------:R-:W-:-:S02]  /*03a0*/  IMAD.WIDE R24, R3, 0x4, R16 ;  /* 0x0000000403187825 */ /* 0x000fc400078e0210 */
[----:B------:R-:W2:Y:S04]  /*03b0*/  LDG.E.CONSTANT R16, desc[UR4][R4.64+0x8] ;  /* 0x0000080404107981 */ /* 0x000ea8000c1e9900 */
[----:B------:R-:W2:Y:S01]  /*03c0*/  LDG.E.CONSTANT R24, desc[UR4][R24.64] ;  /* 0x0000000418187981 */ /* 0x000ea2000c1e9900 */
[----:B---3--:R-:W-:Y:S01]  /*03d0*/  FFMA R14, R23, R14, R26 ;  /* 0x0000000e170e7223 */ /* 0x008fe2000000001a */
[----:B------:R-:W-:-:S03]  /*03e0*/  IADD3 R22, PT, PT, R22, 0x8, RZ ;  /* 0x0000000816167810 */ /* 0x000fc60007ffe0ff */
[----:B----4-:R-:W-:Y:S01]  /*03f0*/  FFMA R29, R29, R6, R14 ;  /* 0x000000061d1d7223 */ /* 0x010fe2000000000e */
[----:B------:R-:W-:-:S03]  /*0400*/  ISETP.NE.AND P1, PT, R22, RZ, PT ;  /* 0x000000ff1600720c */ /* 0x000fc60003f25270 */
[----:B-----5:R-:W-:Y:S01]  /*0410*/  FFMA R10, R28, R10, R29 ;  /* 0x0000000a1c0a7223 */ /* 0x020fe2000000001d */
[----:B------:R-:W-:-:S03]  /*0420*/  IADD3 R6, P2, PT, R4, 0x20, RZ ;  /* 0x0000002004067810 */ /* 0x000fc60007f5e0ff */
[----:B------:R-:W-:Y:S01]  /*0430*/  FFMA R8, R7, R8, R10 ;  /* 0x0000000807087223 */ /* 0x000fe2000000000a */
[----:B------:R-:W-:Y:S02]  /*0440*/  IADD3.X R7, PT, PT, RZ, R5, RZ, P2, !PT ;  /* 0x00000005ff077210 */ /* 0x000fe400017fe4ff */
[----:B------:R-:W-:Y:S01]  /*0450*/  LEA R18, R3, R18, 0x3 ;  /* 0x0000001203127211 */ /* 0x000fe200078e18ff */
[----:B------:R-:W-:-:S04]  /*0460*/  FFMA R9, R9, R12, R8 ;  /* 0x0000000c09097223 */ /* 0x000fc80000000008 */
[----:B--2---:R-:W-:-:S04]  /*0470*/  FFMA R16, R16, R15, R9 ;  /* 0x0000000f10107223 */ /* 0x004fc80000000009 */
[----:B------:R-:W-:Y:S01]  /*0480*/  FFMA R24, R11, R24, R16 ;  /* 0x000000180b187223 */ /* 0x000fe20000000010 */
[----:B------:R-:W-:Y:S06]  /*0490*/  @P1 BRA `(.L_x_47) ;  /* 0xfffffffc005c1947 */ /* 0x000fec000383ffff */
.L_x_46:
[----:B------:R-:W-:Y:S05]  /*04a0*/  @!P0 BRA `(.L_x_45) ;  /* 0x0000000000fc8947 */ /* 0x000fea0003800000 */
[----:B------:R-:W-:Y:S02]  /*04b0*/  ISETP.GE.U32.AND P1, PT, R27, 0x4, PT ;  /* 0x000000041b00780c */ /* 0x000fe40003f26070 */
[----:B------:R-:W-:-:S04]  /*04c0*/  LOP3.LUT R16, R2, 0x3, RZ, 0xc0, !PT ;  /* 0x0000000302107812 */ /* 0x000fc800078ec0ff */
[----:B------:R-:W-:-:S07]  /*04d0*/  ISETP.NE.AND P0, PT, R16, RZ, PT ;  /* 0x000000ff1000720c */ /* 0x000fce0003f05270 */
[----:B------:R-:W-:Y:S06]  /*04e0*/  @!P1 BRA `(.L_x_48) ;  /* 0x00000000006c9947 */ /* 0x000fec0003800000 */
[----:B------:R-:W0:Y:S01]  /*04f0*/  LDC.64 R6, c[0x0][0x388] ;  /* 0x0000e200ff067b82 */ /* 0x000e220000000a00 */
[----:B------:R-:W1:Y:S01]  /*0500*/  LDCU.64 UR6, c[0x0][0x380] ;  /* 0x00007000ff0677ac */ /* 0x000e620008000a00 */
[----:B------:R-:W-:Y:S01]  /*0510*/  IMAD R9, R21, R3, R0 ;  /* 0x0000000315097224 */ /* 0x000fe200078e0200 */
[CC--:B------:R-:W-:Y:S02]  /*0520*/  IADD3 R5, PT, PT, R20.reuse, R21.reuse, RZ ;  /* 0x0000001514057210 */ /* 0x0c0fe40007ffe0ff */
[----:B------:R-:W-:-:S03]  /*0530*/  IADD3 R10, P1, PT, R20, R21, RZ ;  /* 0x00000015140a7210 */ /* 0x000fc60007f3e0ff */
[----:B------:R-:W2:Y:S01]  /*0540*/  LDC.64 R14, c[0x0][0x380] ;  /* 0x0000e000ff0e7b82 */ /* 0x000ea20000000a00 */
[----:B0-----:R-:W-:-:S04]  /*0550*/  IMAD.WIDE R6, R9, 0x4, R6 ;  /* 0x0000000409067825 */ /* 0x001fc800078e0206 */
[----:B------:R-:W-:Y:S02]  /*0560*/  IMAD.WIDE R8, R3, 0x4, R6 ;  /* 0x0000000403087825 */ /* 0x000fe400078e0206 */
[----:B------:R-:W3:Y:S02]  /*0570*/  LDG.E.CONSTANT R6, desc[UR4][R6.64] ;  /* 0x0000000406067981 */ /* 0x000ee4000c1e9900 */
[----:B--2---:R-:W-:Y:S01]  /*0580*/  IMAD.WIDE.U32 R14, R5, 0x4, R14 ;  /* 0x00000004050e7825 */ /* 0x004fe200078e000e */
[----:B------:R-:W-:Y:S02]  /*0590*/  IADD3.X R5, PT, PT, RZ, RZ, RZ, P1, !PT ;  /* 0x000000ffff057210 */ /* 0x000fe40000ffe4ff */
[----:B-1----:R-:W-:-:S03]  /*05a0*/  LEA R4, P1, R10, UR6, 0x2 ;  /* 0x000000060a047c11 */ /* 0x002fc6000f8210ff */
[----:B------:R-:W3:Y:S01]  /*05b0*/  LDG.E.CONSTANT R15, desc[UR4][R14.64] ;  /* 0x000000040e0f7981 */ /* 0x000ee2000c1e9900 */
[----:B------:R-:W-:Y:S01]  /*05c0*/  LEA.HI.X R5, R10, UR7, R5, 0x2, P1 ;  /* 0x000000070a057c11 */ /* 0x000fe200088f1405 */
[C---:B------:R-:W-:Y:S02]  /*05d0*/  IMAD.WIDE R10, R3.reuse, 0x4, R8 ;  /* 0x00000004030a7825 */ /* 0x040fe400078e0208 */
[----:B------:R-:W2:Y:S04]  /*05e0*/  LDG.E.CONSTANT R8, desc[UR4][R8.64] ;  /* 0x0000000408087981 */ /* 0x000ea8000c1e9900 */
[----:B------:R-:W2:Y:S01]  /*05f0*/  LDG.E.CONSTANT R17, desc[UR4][R4.64+0x4] ;  /* 0x0000040404117981 */ /* 0x000ea2000c1e9900 */
[----:B------:R-:W-:-:S03]  /*0600*/  IMAD.WIDE R12, R3, 0x4, R10 ;  /* 0x00000004030c7825 */ /* 0x000fc600078e020a */
[----:B------:R-:W4:Y:S04]  /*0610*/  LDG.E.CONSTANT R22, desc[UR4][R10.64] ;  /* 0x000000040a167981 */ /* 0x000f28000c1e9900 */
[----:B------:R-:W4:Y:S04]  /*0620*/  LDG.E.CONSTANT R18, desc[UR4][R4.64+0x8] ;  /* 0x0000080404127981 */ /* 0x000f28000c1e9900 */
[----:B------:R-:W5:Y:S04]  /*0630*/  LDG.E.CONSTANT R26, desc[UR4][R4.64+0xc] ;  /* 0x00000c04041a7981 */ /* 0x000f68000c1e9900 */
[----:B------:R-:W5:Y:S01]  /*0640*/  LDG.E.CONSTANT R12, desc[UR4][R12.64] ;  /* 0x000000040c0c7981 */ /* 0x000f62000c1e9900 */
[----:B------:R-:W-:Y:S01]  /*0650*/  IADD3 R21, PT, PT, R21, 0x4, RZ ;  /* 0x0000000415157810 */ /* 0x000fe20007ffe0ff */
[----:B---3--:R-:W-:-:S04]  /*0660*/  FFMA R24, R15, R6, R24 ;  /* 0x000000060f187223 */ /* 0x008fc80000000018 */
[----:B--2---:R-:W-:-:S04]  /*0670*/  FFMA R17, R17, R8, R24 ;  /* 0x0000000811117223 */ /* 0x004fc80000000018 */
[----:B----4-:R-:W-:-:S04]  /*0680*/  FFMA R17, R18, R22, R17 ;  /* 0x0000001612117223 */ /* 0x010fc80000000011 */
[----:B-----5:R-:W-:-:S07]  /*0690*/  FFMA R24, R26, R12, R17 ;  /* 0x0000000c1a187223 */ /* 0x020fce0000000011 */
.L_x_48:
[----:B------:R-:W-:Y:S05]  /*06a0*/  @!P0 BRA `(.L_x_45) ;  /* 0x00000000007c8947 */ /* 0x000fea0003800000 */
[----:B------:R-:W-:Y:S01]  /*06b0*/  ISETP.NE.AND P1, PT, R16, 0x1, PT ;  /* 0x000000011000780c */ /* 0x000fe20003f25270 */
[----:B------:R-:W0:Y:S01]  /*06c0*/  LDC.64 R12, c[0x0][0x380] ;  /* 0x0000e000ff0c7b82 */ /* 0x000e220000000a00 */
[----:B------:R-:W-:-:S04]  /*06d0*/  LOP3.LUT R2, R2, 0x1, RZ, 0xc0, !PT ;  /* 0x0000000102027812 */ /* 0x000fc800078ec0ff */
[----:B------:R-:W-:-:S03]  /*06e0*/  ISETP.NE.U32.AND P0, PT, R2, 0x1, PT ;  /* 0x000000010200780c */ /* 0x000fc60003f05070 */
[----:B------:R-:W1:Y:S04]  /*06f0*/  LDC.64 R10, c[0x0][0x388] ;  /* 0x0000e200ff0a7b82 */ /* 0x000e680000000a00 */
[CC--:B------:R-:W-:Y:S02]  /*0700*/  @P1 IADD3 R15, PT, PT, R20.reuse, R21.reuse, RZ ;  /* 0x00000015140f1210 */ /* 0x0c0fe40007ffe0ff */
[----:B------:R-:W-:Y:S02]  /*0710*/  @P1 IADD3 R2, P2, PT, R20, R21, RZ ;  /* 0x0000001514021210 */ /* 0x000fe40007f5e0ff */
[----:B------:R-:W2:Y:S02]  /*0720*/  @P1 LDC.64 R4, c[0x0][0x380] ;  /* 0x0000e000ff041b82 */ /* 0x000ea40000000a00 */
[----:B------:R-:W-:-:S06]  /*0730*/  @P1 IADD3.X R14, PT, PT, RZ, RZ, RZ, P2, !PT ;  /* 0x000000ffff0e1210 */ /* 0x000fcc00017fe4ff */
[----:B------:R-:W3:Y:S01]  /*0740*/  LDC.64 R6, c[0x0][0x380] ;  /* 0x0000e000ff067b82 */ /* 0x000ee20000000a00 */
[----:B0-----:R-:W-:-:S04]  /*0750*/  @P1 IMAD.WIDE.U32 R12, R15, 0x4, R12 ;  /* 0x000000040f0c1825 */ /* 0x001fc800078e000c */
[C---:B------:R-:W-:Y:S01]  /*0760*/  @P1 IMAD R15, R21.reuse, R3, R0 ;  /* 0x00000003150f1224 */ /* 0x040fe200078e0200 */
[----:B------:R-:W-:Y:S01]  /*0770*/  @P1 IADD3 R21, PT, PT, R21, 0x2, RZ ;  /* 0x0000000215151810 */ /* 0x000fe20007ffe0ff */
[----:B------:R-:W4:Y:S01]  /*0780*/  @P1 LDG.E.CONSTANT R13, desc[UR4][R12.64] ;  /* 0x000000040c0d1981 */ /* 0x000f22000c1e9900 */
[----:B------:R-:W0:Y:S01]  /*0790*/  LDC.64 R8, c[0x0][0x388] ;  /* 0x0000e200ff087b82 */ /* 0x000e220000000a00 */
[----:B-1----:R-:W-:Y:S01]  /*07a0*/  @P1 IMAD.WIDE R10, R15, 0x4, R10 ;  /* 0x000000040f0a1825 */ /* 0x002fe200078e020a */
[----:B------:R-:W-:Y:S02]  /*07b0*/  @!P0 IADD3 R17, PT, PT, R20, R21, RZ ;  /* 0x0000001514118210 */ /* 0x000fe40007ffe0ff */
[----:B--2---:R-:W-:Y:S01]  /*07c0*/  @P1 LEA R4, P2, R2, R4, 0x2 ;  /* 0x0000000402041211 */ /* 0x004fe200078410ff */
[----:B------:R-:W-:-:S03]  /*07d0*/  @!P0 IMAD R21, R21, R3, R0 ;  /* 0x0000000315158224 */ /* 0x000fc600078e0200 */
[----:B------:R-:W-:Y:S01]  /*07e0*/  @P1 LEA.HI.X R5, R2, R5, R14, 0x2, P2 ;  /* 0x0000000502051211 */ /* 0x000fe200010f140e */
[----:B------:R-:W-:Y:S01]  /*07f0*/  @P1 IMAD.WIDE R14, R3, 0x4, R10 ;  /* 0x00000004030e1825 */ /* 0x000fe200078e020a */
[----:B------:R-:W4:Y:S03]  /*0800*/  @P1 LDG.E.CONSTANT R2, desc[UR4][R10.64] ;  /* 0x000000040a021981 */ /* 0x000f26000c1e9900 */
[----:B---3--:R-:W-:Y:S01]  /*0810*/  @!P0 IMAD.WIDE.U32 R6, R17, 0x4, R6 ;  /* 0x0000000411068825 */ /* 0x008fe200078e0006 */
[----:B------:R-:W2:Y:S04]  /*0820*/  @P1 LDG.E.CONSTANT R5, desc[UR4][R4.64+0x4] ;  /* 0x0000040404051981 */ /* 0x000ea8000c1e9900 */
[----:B------:R-:W2:Y:S01]  /*0830*/  @P1 LDG.E.CONSTANT R14, desc[UR4][R14.64] ;  /* 0x000000040e0e1981 */ /* 0x000ea2000c1e9900 */
[----:B0-----:R-:W-:-:S03]  /*0840*/  @!P0 IMAD.WIDE R8, R21, 0x4, R8 ;  /* 0x0000000415088825 */ /* 0x001fc600078e0208 */
[----:B------:R-:W3:Y:S04]  /*0850*/  @!P0 LDG.E.CONSTANT R7, desc[UR4][R6.64] ;  /* 0x0000000406078981 */ /* 0x000ee8000c1e9900 */
[----:B------:R-:W3:Y:S01]  /*0860*/  @!P0 LDG.E.CONSTANT R8, desc[UR4][R8.64] ;  /* 0x0000000408088981 */ /* 0x000ee2000c1e9900 */
[----:B----4-:R-:W-:-:S04]  /*0870*/  @P1 FFMA R2, R13, R2, R24 ;  /* 0x000000020d021223 */ /* 0x010fc80000000018 */
[----:B--2---:R-:W-:-:S04]  /*0880*/  @P1 FFMA R24, R5, R14, R2 ;  /* 0x0000000e05181223 */ /* 0x004fc80000000002 */
[----:B---3--:R-:W-:-:S07]  /*0890*/  @!P0 FFMA R24, R7, R8, R24 ;  /* 0x0000000807188223 */ /* 0x008fce0000000018 */
.L_x_45:
[----:B------:R-:W0:Y:S01]  /*08a0*/  LDC.64 R4, c[0x0][0x390] ;  /* 0x0000e400ff047b82 */ /* 0x000e220000000a00 */
[----:B------:R-:W-:-:S04]  /*08b0*/  IMAD R3, R19, R3, R0 ;  /* 0x0000000313037224 */ /* 0x000fc800078e0200 */
[----:B0-----:R-:W-:-:S05]  /*08c0*/  IMAD.WIDE R2, R3, 0x4, R4 ;  /* 0x0000000403027825 */ /* 0x001fca00078e0204 */
[----:B------:R-:W-:Y:S01]  /*08d0*/  STG.E desc[UR4][R2.64], R24 ;  /* 0x0000001802007986 */ /* 0x000fe2000c101904 */
[----:B------:R-:W-:Y:S05]  /*08e0*/  EXIT ;  /* 0x000000000000794d */ /* 0x000fea0003800000 */
.L_x_49:
        /* <DEDUP_REMOVED lines=9> */
.L_x_62:


//--------------------- .nv.shared._Z43gemm_kernel_global_blocking_shared_prefetchILi64ELi64ELi32EEvPKfS1_Pfiii --------------------------
	.section	.nv.shared._Z43gemm_kernel_global_blocking_shared_prefetchILi64ELi64ELi32EEvPKfS1_Pfiii,"aw",@nobits
	.sectionflags	@""
	.align	4
.nv.shared._Z43gemm_kernel_global_blocking_shared_prefetchILi64ELi64ELi32EEvPKfS1_Pfiii:
	.zero		33792


//--------------------- .nv.shared.reserved.0     --------------------------
	.section	.nv.shared.reserved.0,"aw",@nobits
	.weak		__nv_reservedSMEM_offset_0_alias
	.size		__nv_reservedSMEM_offset_0_alias, 0, 64
	.other		__nv_reservedSMEM_offset_0_alias,@"STO_CUDA_RESERVED_SHARED STV_DEFAULT"
__nv_reservedSMEM_offset_0_alias:
	.zero		0
	.zero		64


//--------------------- .nv.shared._Z43gemm_kernel_global_blocking_shared_prefetchILi32ELi32ELi32EEvPKfS1_Pfiii --------------------------
	.section	.nv.shared._Z43gemm_kernel_global_blocking_shared_prefetchILi32ELi32ELi32EEvPKfS1_Pfiii,"aw",@nobits
	.sectionflags	@""
	.align	4
.nv.shared._Z43gemm_kernel_global_blocking_shared_prefetchILi32ELi32ELi32EEvPKfS1_Pfiii:
	.zero		17408


//--------------------- .nv.shared._Z43gemm_kernel_global_blocking_shared_prefetchILi16ELi16ELi16EEvPKfS1_Pfiii --------------------------
	.section	.nv.shared._Z43gemm_kernel_global_blocking_shared_prefetchILi16ELi16ELi16EEvPKfS1_Pfiii,"aw",@nobits
	.sectionflags	@""
	.align	4
.nv.shared._Z43gemm_kernel_global_blocking_shared_prefetchILi16ELi16ELi16EEvPKfS1_Pfiii:
	.zero		5120


//--------------------- .nv.shared._Z43gemm_kernel_global_blocking_shared_registerILi32ELi32ELi32ELi32EEvPKfS1_Pfiii --------------------------
	.section	.nv.shared._Z43gemm_kernel_global_blocking_shared_registerILi32ELi32ELi32ELi32EEvPKfS1_Pfiii,"aw",@nobits
	.sectionflags	@""
	.align	4
.nv.shared._Z43gemm_kernel_global_blocking_shared_registerILi32ELi32ELi32ELi32EEvPKfS1_Pfiii:
	.zero		9216


//--------------------- .nv.shared._Z43gemm_kernel_global_blocking_shared_registerILi32ELi32ELi32ELi16EEvPKfS1_Pfiii --------------------------
	.section	.nv.shared._Z43gemm_kernel_global_blocking_shared_registerILi32ELi32ELi32ELi16EEvPKfS1_Pfiii,"aw",@nobits
	.sectionflags	@""
	.align	4
.nv.shared._Z43gemm_kernel_global_blocking_shared_registerILi32ELi32ELi32ELi16EEvPKfS1_Pfiii:
	.zero		9216


//--------------------- .nv.shared._Z43gemm_kernel_global_blocking_shared_registerILi32ELi32ELi32ELi8EEvPKfS1_Pfiii --------------------------
	.section	.nv.shared._Z43gemm_kernel_global_blocking_shared_registerILi32ELi32ELi32ELi8EEvPKfS1_Pfiii,"aw",@nobits
	.sectionflags	@""
	.align	4
.nv.shared._Z43gemm_kernel_global_blocking_shared_registerILi32ELi32ELi32ELi8EEvPKfS1_Pfiii:
	.zero		9216


//--------------------- .nv.shared._Z43gemm_kernel_global_blocking_shared_registerILi32ELi32ELi32ELi4EEvPKfS1_Pfiii --------------------------
	.section	.nv.shared._Z43gemm_kernel_global_blocking_shared_registerILi32ELi32ELi32ELi4EEvPKfS1_Pfiii,"aw",@nobits
	.sectionflags	@""
	.align	4
.nv.shared._Z43gemm_kernel_global_blocking_shared_registerILi32ELi32ELi32ELi4EEvPKfS1_Pfiii:
	.zero		9216


//--------------------- .nv.shared._Z43gemm_kernel_global_blocking_shared_registerILi32ELi32ELi32ELi2EEvPKfS1_Pfiii --------------------------
	.section	.nv.shared._Z43gemm_kernel_global_blocking_shared_registerILi32ELi32ELi32ELi2EEvPKfS1_Pfiii,"aw",@nobits
	.sectionflags	@""
	.align	4
.nv.shared._Z43gemm_kernel_global_blocking_shared_registerILi32ELi32ELi32ELi2EEvPKfS1_Pfiii:
	.zero		9216


//--------------------- .nv.shared._Z43gemm_kernel_global_blocking_shared_registerILi32ELi32ELi32ELi1EEvPKfS1_Pfiii --------------------------
	.section	.nv.shared._Z43gemm_kernel_global_blocking_shared_registerILi32ELi32ELi32ELi1EEvPKfS1_Pfiii,"aw",@nobits
	.sectionflags	@""
	.align	4
.nv.shared._Z43gemm_kernel_global_blocking_shared_registerILi32ELi32ELi32ELi1EEvPKfS1_Pfiii:
	.zero		9216


//--------------------- .nv.shared._Z34gemm_kernel_global_blocking_sharedILi64ELi64ELi32EEvPKfS1_Pfiii --------------------------
	.section	.nv.shared._Z34gemm_kernel_global_blocking_sharedILi64ELi64ELi32EEvPKfS1_Pfiii,"aw",@nobits
	.sectionflags	@""
	.align	4
.nv.shared._Z34gemm_kernel_global_blocking_sharedILi64ELi64ELi32EEvPKfS1_Pfiii:
	.zero		17408


//--------------------- .nv.shared._Z34gemm_kernel_global_blocking_sharedILi32ELi32ELi32EEvPKfS1_Pfiii --------------------------
	.section	.nv.shared._Z34gemm_kernel_global_blocking_sharedILi32ELi32ELi32EEvPKfS1_Pfiii,"aw",@nobits
	.sectionflags	@""
	.align	4
.nv.shared._Z34gemm_kernel_global_blocking_sharedILi32ELi32ELi32EEvPKfS1_Pfiii:
	.zero		9216


//--------------------- .nv.shared._Z34gemm_kernel_global_blocking_sharedILi16ELi16ELi16EEvPKfS1_Pfiii --------------------------
	.section	.nv.shared._Z34gemm_kernel_global_blocking_sharedILi16ELi16ELi16EEvPKfS1_Pfiii,"aw",@nobits
	.sectionflags	@""
	.align	4
.nv.shared._Z34gemm_kernel_global_blocking_sharedILi16ELi16ELi16EEvPKfS1_Pfiii:
	.zero		3072


//--------------------- .nv.constant0._Z43gemm_kernel_global_blocking_shared_prefetchILi64ELi64ELi32EEvPKfS1_Pfiii --------------------------
	.section	.nv.constant0._Z43gemm_kernel_global_blocking_shared_prefetchILi64ELi64ELi32EEvPKfS1_Pfiii,"a",@progbits
	.sectionflags	@""
	.align	4
.nv.constant0._Z43gemm_kernel_global_blocking_shared_prefetchILi64ELi64ELi32EEvPKfS1_Pfiii:
	.zero		932


//--------------------- .nv.constant0._Z43gemm_kernel_global_blocking_shared_prefetchILi32ELi32ELi32EEvPKfS1_Pfiii --------------------------
	.section	.nv.constant0._Z43gemm_kernel_global_blocking_shared_prefetchILi32ELi32ELi32EEvPKfS1_Pfiii,"a",@progbits
	.sectionflags	@""
	.align	4
.nv.constant0._Z43gemm_kernel_global_blocking_shared_prefetchILi32ELi32ELi32EEvPKfS1_Pfiii:
	.zero		932


//--------------------- .nv.constant0._Z43gemm_kernel_global_blocking_shared_prefetchILi16ELi16ELi16EEvPKfS1_Pfiii --------------------------
	.section	.nv.constant0._Z43gemm_kernel_global_blocking_shared_prefetchILi16ELi16ELi16EEvPKfS1_Pfiii,"a",@progbits
	.sectionflags	@""
	.align	4
.nv.constant0._Z43gemm_kernel_global_blocking_shared_prefetchILi16ELi16ELi16EEvPKfS1_Pfiii:
	.zero		932


//--------------------- .nv.constant0._Z43gemm_kernel_global_blocking_shared_registerILi32ELi32ELi32ELi32EEvPKfS1_Pfiii --------------------------
	.section	.nv.constant0._Z43gemm_kernel_global_blocking_shared_registerILi32ELi32ELi32ELi32EEvPKfS1_Pfiii,"a",@progbits
	.sectionflags	@""
	.align	4
.nv.constant0._Z43gemm_kernel_global_blocking_shared_registerILi32ELi32ELi32ELi32EEvPKfS1_Pfiii:
	.zero		932


//--------------------- .nv.constant0._Z43gemm_kernel_global_blocking_shared_registerILi32ELi32ELi32ELi16EEvPKfS1_Pfiii --------------------------
	.section	.nv.constant0._Z43gemm_kernel_global_blocking_shared_registerILi32ELi32ELi32ELi16EEvPKfS1_Pfiii,"a",@progbits
	.sectionflags	@""
	.align	4
.nv.constant0._Z43gemm_kernel_global_blocking_shared_registerILi32ELi32ELi32ELi16EEvPKfS1_Pfiii:
	.zero		932


//--------------------- .nv.constant0._Z43gemm_kernel_global_blocking_shared_registerILi32ELi32ELi32ELi8EEvPKfS1_Pfiii --------------------------
	.section	.nv.constant0._Z43gemm_kernel_global_blocking_shared_registerILi32ELi32ELi32ELi8EEvPKfS1_Pfiii,"a",@progbits
	.sectionflags	@""
	.align	4
.nv.constant0._Z43gemm_kernel_global_blocking_shared_registerILi32ELi32ELi32ELi8EEvPKfS1_Pfiii:
	.zero		932


//--------------------- .nv.constant0._Z43gemm_kernel_global_blocking_shared_registerILi32ELi32ELi32ELi4EEvPKfS1_Pfiii --------------------------
	.section	.nv.constant0._Z43gemm_kernel_global_blocking_shared_registerILi32ELi32ELi32ELi4EEvPKfS1_Pfiii,"a",@progbits
	.sectionflags	@""
	.align	4
.nv.constant0._Z43gemm_kernel_global_blocking_shared_registerILi32ELi32ELi32ELi4EEvPKfS1_Pfiii:
	.zero		932


//--------------------- .nv.constant0._Z43gemm_kernel_global_blocking_shared_registerILi32ELi32ELi32ELi2EEvPKfS1_Pfiii --------------------------
	.section	.nv.constant0._Z43gemm_kernel_global_blocking_shared_registerILi32ELi32ELi32ELi2EEvPKfS1_Pfiii,"a",@progbits
	.sectionflags	@""
	.align	4
.nv.constant0._Z43gemm_kernel_global_blocking_shared_registerILi32ELi32ELi32ELi2EEvPKfS1_Pfiii:
	.zero		932


//--------------------- .nv.constant0._Z43gemm_kernel_global_blocking_shared_registerILi32ELi32ELi32ELi1EEvPKfS1_Pfiii --------------------------
	.section	.nv.constant0._Z43gemm_kernel_global_blocking_shared_registerILi32ELi32ELi32ELi1EEvPKfS1_Pfiii,"a",@progbits
	.sectionflags	@""
	.align	4
.nv.constant0._Z43gemm_kernel_global_blocking_shared_registerILi32ELi32ELi32ELi1EEvPKfS1_Pfiii:
	.zero		932


//--------------------- .nv.constant0._Z34gemm_kernel_global_blocking_sharedILi64ELi64ELi32EEvPKfS1_Pfiii --------------------------
	.section	.nv.constant0._Z34gemm_kernel_global_blocking_sharedILi64ELi64ELi32EEvPKfS1_Pfiii,"a",@progbits
	.sectionflags	@""
	.align	4
.nv.constant0._Z34gemm_kernel_global_blocking_sharedILi64ELi64ELi32EEvPKfS1_Pfiii:
	.zero		932


//--------------------- .nv.constant0._Z34gemm_kernel_global_blocking_sharedILi32ELi32ELi32EEvPKfS1_Pfiii --------------------------
	.section	.nv.constant0._Z34gemm_kernel_global_blocking_sharedILi32ELi32ELi32EEvPKfS1_Pfiii,"a",@progbits
	.sectionflags	@""
	.align	4
.nv.constant0._Z34gemm_kernel_global_blocking_sharedILi32ELi32ELi32EEvPKfS1_Pfiii:
	.zero		932


//--------------------- .nv.constant0._Z34gemm_kernel_global_blocking_sharedILi16ELi16ELi16EEvPKfS1_Pfiii --------------------------
	.section	.nv.constant0._Z34gemm_kernel_global_blocking_sharedILi16ELi16ELi16EEvPKfS1_Pfiii,"a",@progbits
	.sectionflags	@""
	.align	4
.nv.constant0._Z34gemm_kernel_global_blocking_sharedILi16ELi16ELi16EEvPKfS1_Pfiii:
	.zero		932


//--------------------- .nv.constant0._Z17gemm_kernel_basicPKfS0_Pfiii --------------------------
	.section	.nv.constant0._Z17gemm_kernel_basicPKfS0_Pfiii,"a",@progbits
	.sectionflags	@""
	.align	4
.nv.constant0._Z17gemm_kernel_basicPKfS0_Pfiii:
	.zero		932


//--------------------- SYMBOLS --------------------------

	.type		.nv.reservedSmem.offset0,@object
	.size		.nv.reservedSmem.offset0,0x4
	.type		.nv.reservedSmem.cap,@object
	.size		.nv.reservedSmem.cap,0x4
